//
// Generated by NVIDIA NVVM Compiler
//
// Compiler Build ID: CL-36424714
// Cuda compilation tools, release 13.0, V13.0.88
// Based on NVVM 20.0.0
//

.version 9.0
.target sm_100
.address_size 64

	// .globl	_Z28dog_row_variance_convolutionPfS_S_ii
.extern .func  (.param .b32 func_retval0) vprintf
(
	.param .b64 vprintf_param_0,
	.param .b64 vprintf_param_1
)
;
// _ZZ28dog_row_variance_convolutionPfS_S_iiE8rdata_sh has been demoted
// _ZZ28dog_row_variance_convolutionPfS_S_iiE9filter_sh has been demoted
// _ZZ15convRowGPU_combPfS_S_S_S_S_iiiE8rdata_sh has been demoted
// _ZZ15convRowGPU_combPfS_S_S_S_S_iiiE12filterBig_sh has been demoted
// _ZZ15convRowGPU_combPfS_S_S_S_S_iiiE14filterSmall_sh has been demoted
// _ZZ19dog_row_convolutionPfS_S_S_iS_E8rdata_sh has been demoted
// _ZZ19dog_row_convolutionPfS_S_S_iS_E9filter_sh has been demoted
// _ZZ22dog_column_convolutionPfS_iiiE8cdata_sh has been demoted
// _ZZ22dog_column_convolutionPfS_iiiE9filter_sh has been demoted
.global .align 1 .b8 $str[13] = {70, 111, 114, 32, 71, 111, 110, 100, 111, 114, 33, 33};

.visible .entry _Z28dog_row_variance_convolutionPfS_S_ii(
	.param .u64 .ptr .align 1 _Z28dog_row_variance_convolutionPfS_S_ii_param_0,
	.param .u64 .ptr .align 1 _Z28dog_row_variance_convolutionPfS_S_ii_param_1,
	.param .u64 .ptr .align 1 _Z28dog_row_variance_convolutionPfS_S_ii_param_2,
	.param .u32 _Z28dog_row_variance_convolutionPfS_S_ii_param_3,
	.param .u32 _Z28dog_row_variance_convolutionPfS_S_ii_param_4
)
{
	.reg .pred 	%p<13>;
	.reg .b16 	%rs<3>;
	.reg .b32 	%r<83>;
	.reg .b32 	%f<62>;
	.reg .b64 	%rd<15>;
	// demoted variable
	.shared .align 4 .b8 _ZZ28dog_row_variance_convolutionPfS_S_iiE8rdata_sh[4300];
	// demoted variable
	.shared .align 4 .b8 _ZZ28dog_row_variance_convolutionPfS_S_iiE9filter_sh[48];
	ld.param.u64 	%rd1, [_Z28dog_row_variance_convolutionPfS_S_ii_param_0];
	ld.param.u64 	%rd2, [_Z28dog_row_variance_convolutionPfS_S_ii_param_1];
	ld.param.u64 	%rd3, [_Z28dog_row_variance_convolutionPfS_S_ii_param_2];
	ld.param.u32 	%r30, [_Z28dog_row_variance_convolutionPfS_S_ii_param_3];
	ld.param.u32 	%r31, [_Z28dog_row_variance_convolutionPfS_S_ii_param_4];
	mov.u32 	%r1, %ctaid.x;
	mov.u32 	%r2, %tid.x;
	setp.ge.s32 	%p1, %r2, %r30;
	@%p1 bra 	$L__BB0_2;
	shl.b32 	%r32, %r2, 2;
	mov.u32 	%r33, _ZZ28dog_row_variance_convolutionPfS_S_iiE8rdata_sh;
	add.s32 	%r34, %r33, %r32;
	mov.b32 	%r35, 0;
	st.volatile.shared.u32 	[%r34], %r35;
	add.s32 	%r36, %r30, %r2;
	add.s32 	%r37, %r36, %r31;
	shl.b32 	%r38, %r37, 2;
	add.s32 	%r39, %r33, %r38;
	st.volatile.shared.u32 	[%r39], %r35;
$L__BB0_2:
	add.s32 	%r40, %r30, -1;
	setp.ne.s32 	%p2, %r2, %r40;
	setp.ne.s32 	%p3, %r1, 1;
	or.pred  	%p4, %p3, %p2;
	@%p4 bra 	$L__BB0_4;
	mov.u64 	%rd4, $str;
	cvta.global.u64 	%rd5, %rd4;
	{ // callseq 0, 0
	.param .b64 param0;
	st.param.b64 	[param0], %rd5;
	.param .b64 param1;
	st.param.b64 	[param1], 0;
	.param .b32 retval0;
	call.uni (retval0), 
	vprintf, 
	(
	param0, 
	param1
	);
	ld.param.b32 	%r41, [retval0];
	} // callseq 0
$L__BB0_4:
	mad.lo.s32 	%r3, %r31, %r1, %r2;
	cvta.to.global.u64 	%rd6, %rd1;
	mul.wide.s32 	%rd7, %r3, 4;
	add.s64 	%rd8, %rd6, %rd7;
	ld.global.f32 	%f11, [%rd8];
	rcp.rn.f32 	%f12, %f11;
	add.s32 	%r4, %r30, %r2;
	shl.b32 	%r43, %r4, 2;
	mov.u32 	%r44, _ZZ28dog_row_variance_convolutionPfS_S_iiE8rdata_sh;
	add.s32 	%r45, %r44, %r43;
	st.volatile.shared.f32 	[%r45], %f12;
	shl.b32 	%r5, %r30, 1;
	setp.ge.s32 	%p5, %r2, %r5;
	@%p5 bra 	$L__BB0_6;
	cvta.to.global.u64 	%rd9, %rd3;
	mul.wide.u32 	%rd10, %r2, 4;
	add.s64 	%rd11, %rd9, %rd10;
	ld.global.f32 	%f13, [%rd11];
	shl.b32 	%r46, %r2, 2;
	mov.u32 	%r47, _ZZ28dog_row_variance_convolutionPfS_S_iiE9filter_sh;
	add.s32 	%r48, %r47, %r46;
	st.shared.f32 	[%r48], %f13;
$L__BB0_6:
	bar.sync 	0;
	setp.lt.s32 	%p6, %r30, 1;
	mov.f32 	%f61, 0f00000000;
	@%p6 bra 	$L__BB0_16;
	neg.s32 	%r78, %r30;
	and.b32  	%r7, %r5, 6;
	setp.lt.u32 	%p7, %r30, 4;
	mov.f32 	%f61, 0f00000000;
	@%p7 bra 	$L__BB0_10;
	and.b32  	%r51, %r5, -8;
	neg.s32 	%r76, %r51;
	shl.b32 	%r52, %r30, 3;
	shl.b32 	%r53, %r2, 2;
	add.s32 	%r54, %r52, %r53;
	add.s32 	%r56, %r54, %r44;
	add.s32 	%r75, %r56, -12;
	mov.u32 	%r57, _ZZ28dog_row_variance_convolutionPfS_S_iiE9filter_sh;
	add.s32 	%r74, %r57, 16;
	mov.f32 	%f61, 0f00000000;
$L__BB0_9:
	.pragma "nounroll";
	ld.volatile.shared.f32 	%f18, [%r75+12];
	ld.shared.f32 	%f19, [%r74+-16];
	fma.rn.f32 	%f20, %f18, %f19, %f61;
	ld.volatile.shared.f32 	%f21, [%r75+8];
	ld.shared.f32 	%f22, [%r74+-12];
	fma.rn.f32 	%f23, %f21, %f22, %f20;
	ld.volatile.shared.f32 	%f24, [%r75+4];
	ld.shared.f32 	%f25, [%r74+-8];
	fma.rn.f32 	%f26, %f24, %f25, %f23;
	ld.volatile.shared.f32 	%f27, [%r75];
	ld.shared.f32 	%f28, [%r74+-4];
	fma.rn.f32 	%f29, %f27, %f28, %f26;
	ld.volatile.shared.f32 	%f30, [%r75+-4];
	ld.shared.f32 	%f31, [%r74];
	fma.rn.f32 	%f32, %f30, %f31, %f29;
	ld.volatile.shared.f32 	%f33, [%r75+-8];
	ld.shared.f32 	%f34, [%r74+4];
	fma.rn.f32 	%f35, %f33, %f34, %f32;
	ld.volatile.shared.f32 	%f36, [%r75+-12];
	ld.shared.f32 	%f37, [%r74+8];
	fma.rn.f32 	%f38, %f36, %f37, %f35;
	ld.volatile.shared.f32 	%f39, [%r75+-16];
	ld.shared.f32 	%f40, [%r74+12];
	fma.rn.f32 	%f61, %f39, %f40, %f38;
	add.s32 	%r78, %r78, 8;
	add.s32 	%r76, %r76, 8;
	add.s32 	%r75, %r75, -32;
	add.s32 	%r74, %r74, 32;
	setp.ne.s32 	%p8, %r76, 0;
	@%p8 bra 	$L__BB0_9;
$L__BB0_10:
	setp.eq.s32 	%p9, %r7, 0;
	@%p9 bra 	$L__BB0_16;
	setp.lt.u32 	%p10, %r7, 4;
	@%p10 bra 	$L__BB0_13;
	sub.s32 	%r58, %r4, %r78;
	shl.b32 	%r59, %r58, 2;
	add.s32 	%r61, %r44, %r59;
	ld.volatile.shared.f32 	%f42, [%r61];
	add.s32 	%r62, %r78, %r30;
	shl.b32 	%r63, %r62, 2;
	mov.u32 	%r64, _ZZ28dog_row_variance_convolutionPfS_S_iiE9filter_sh;
	add.s32 	%r65, %r64, %r63;
	ld.shared.f32 	%f43, [%r65];
	fma.rn.f32 	%f44, %f42, %f43, %f61;
	ld.volatile.shared.f32 	%f45, [%r61+-4];
	ld.shared.f32 	%f46, [%r65+4];
	fma.rn.f32 	%f47, %f45, %f46, %f44;
	ld.volatile.shared.f32 	%f48, [%r61+-8];
	ld.shared.f32 	%f49, [%r65+8];
	fma.rn.f32 	%f50, %f48, %f49, %f47;
	ld.volatile.shared.f32 	%f51, [%r61+-12];
	ld.shared.f32 	%f52, [%r65+12];
	fma.rn.f32 	%f61, %f51, %f52, %f50;
	add.s32 	%r78, %r78, 4;
$L__BB0_13:
	and.b32  	%r66, %r5, 2;
	setp.eq.s32 	%p11, %r66, 0;
	@%p11 bra 	$L__BB0_16;
	add.s32 	%r67, %r78, %r30;
	shl.b32 	%r68, %r67, 2;
	mov.u32 	%r69, _ZZ28dog_row_variance_convolutionPfS_S_iiE9filter_sh;
	add.s32 	%r82, %r69, %r68;
	sub.s32 	%r70, %r4, %r78;
	shl.b32 	%r71, %r70, 2;
	add.s32 	%r81, %r44, %r71;
	cvt.u16.u32 	%rs1, %r30;
	and.b16  	%rs2, %rs1, 1;
	mul.wide.u16 	%r73, %rs2, 2;
	neg.s32 	%r80, %r73;
$L__BB0_15:
	.pragma "nounroll";
	ld.volatile.shared.f32 	%f53, [%r81];
	ld.shared.f32 	%f54, [%r82];
	fma.rn.f32 	%f61, %f53, %f54, %f61;
	add.s32 	%r82, %r82, 4;
	add.s32 	%r81, %r81, -4;
	add.s32 	%r80, %r80, 1;
	setp.ne.s32 	%p12, %r80, 0;
	@%p12 bra 	$L__BB0_15;
$L__BB0_16:
	cvta.to.global.u64 	%rd12, %rd2;
	add.s64 	%rd14, %rd12, %rd7;
	st.global.f32 	[%rd14], %f61;
	ret;

}
	// .globl	_Z15convRowGPU_combPfS_S_S_S_S_iii
.visible .entry _Z15convRowGPU_combPfS_S_S_S_S_iii(
	.param .u64 .ptr .align 1 _Z15convRowGPU_combPfS_S_S_S_S_iii_param_0,
	.param .u64 .ptr .align 1 _Z15convRowGPU_combPfS_S_S_S_S_iii_param_1,
	.param .u64 .ptr .align 1 _Z15convRowGPU_combPfS_S_S_S_S_iii_param_2,
	.param .u64 .ptr .align 1 _Z15convRowGPU_combPfS_S_S_S_S_iii_param_3,
	.param .u64 .ptr .align 1 _Z15convRowGPU_combPfS_S_S_S_S_iii_param_4,
	.param .u64 .ptr .align 1 _Z15convRowGPU_combPfS_S_S_S_S_iii_param_5,
	.param .u32 _Z15convRowGPU_combPfS_S_S_S_S_iii_param_6,
	.param .u32 _Z15convRowGPU_combPfS_S_S_S_S_iii_param_7,
	.param .u32 _Z15convRowGPU_combPfS_S_S_S_S_iii_param_8
)
{
	.reg .pred 	%p<17>;
	.reg .b16 	%rs<3>;
	.reg .b32 	%r<143>;
	.reg .b32 	%f<122>;
	.reg .b64 	%rd<24>;
	// demoted variable
	.shared .align 4 .b8 _ZZ15convRowGPU_combPfS_S_S_S_S_iiiE8rdata_sh[4300];
	// demoted variable
	.shared .align 4 .b8 _ZZ15convRowGPU_combPfS_S_S_S_S_iiiE12filterBig_sh[48];
	// demoted variable
	.shared .align 4 .b8 _ZZ15convRowGPU_combPfS_S_S_S_S_iiiE14filterSmall_sh[48];
	ld.param.u64 	%rd1, [_Z15convRowGPU_combPfS_S_S_S_S_iii_param_0];
	ld.param.u64 	%rd2, [_Z15convRowGPU_combPfS_S_S_S_S_iii_param_1];
	ld.param.u64 	%rd3, [_Z15convRowGPU_combPfS_S_S_S_S_iii_param_2];
	ld.param.u64 	%rd4, [_Z15convRowGPU_combPfS_S_S_S_S_iii_param_3];
	ld.param.u64 	%rd5, [_Z15convRowGPU_combPfS_S_S_S_S_iii_param_4];
	ld.param.u64 	%rd6, [_Z15convRowGPU_combPfS_S_S_S_S_iii_param_5];
	ld.param.u32 	%r46, [_Z15convRowGPU_combPfS_S_S_S_S_iii_param_6];
	ld.param.u32 	%r47, [_Z15convRowGPU_combPfS_S_S_S_S_iii_param_7];
	ld.param.u32 	%r48, [_Z15convRowGPU_combPfS_S_S_S_S_iii_param_8];
	mov.u32 	%r1, %tid.x;
	setp.ge.s32 	%p1, %r1, %r46;
	@%p1 bra 	$L__BB1_2;
	shl.b32 	%r49, %r1, 2;
	mov.u32 	%r50, _ZZ15convRowGPU_combPfS_S_S_S_S_iiiE8rdata_sh;
	add.s32 	%r51, %r50, %r49;
	mov.b32 	%r52, 0;
	st.volatile.shared.u32 	[%r51], %r52;
	add.s32 	%r53, %r46, %r1;
	add.s32 	%r54, %r53, %r48;
	shl.b32 	%r55, %r54, 2;
	add.s32 	%r56, %r50, %r55;
	st.volatile.shared.u32 	[%r56], %r52;
$L__BB1_2:
	mov.u32 	%r57, %ctaid.x;
	mad.lo.s32 	%r2, %r48, %r57, %r1;
	cvta.to.global.u64 	%rd7, %rd1;
	mul.wide.s32 	%rd8, %r2, 4;
	add.s64 	%rd9, %rd7, %rd8;
	ld.global.f32 	%f20, [%rd9];
	cvta.to.global.u64 	%rd10, %rd2;
	add.s64 	%rd11, %rd10, %rd8;
	ld.global.f32 	%f21, [%rd11];
	div.rn.f32 	%f22, %f20, %f21;
	add.s32 	%r3, %r46, %r1;
	shl.b32 	%r58, %r3, 2;
	mov.u32 	%r59, _ZZ15convRowGPU_combPfS_S_S_S_S_iiiE8rdata_sh;
	add.s32 	%r60, %r59, %r58;
	st.volatile.shared.f32 	[%r60], %f22;
	shl.b32 	%r4, %r46, 1;
	setp.ge.s32 	%p2, %r1, %r4;
	@%p2 bra 	$L__BB1_4;
	cvta.to.global.u64 	%rd12, %rd5;
	mul.wide.u32 	%rd13, %r1, 4;
	add.s64 	%rd14, %rd12, %rd13;
	ld.global.f32 	%f23, [%rd14];
	shl.b32 	%r61, %r1, 2;
	mov.u32 	%r62, _ZZ15convRowGPU_combPfS_S_S_S_S_iiiE12filterBig_sh;
	add.s32 	%r63, %r62, %r61;
	st.shared.f32 	[%r63], %f23;
$L__BB1_4:
	shl.b32 	%r5, %r47, 1;
	setp.ge.s32 	%p3, %r1, %r5;
	@%p3 bra 	$L__BB1_6;
	cvta.to.global.u64 	%rd15, %rd6;
	mul.wide.u32 	%rd16, %r1, 4;
	add.s64 	%rd17, %rd15, %rd16;
	ld.global.f32 	%f24, [%rd17];
	shl.b32 	%r64, %r1, 2;
	mov.u32 	%r65, _ZZ15convRowGPU_combPfS_S_S_S_S_iiiE14filterSmall_sh;
	add.s32 	%r66, %r65, %r64;
	st.shared.f32 	[%r66], %f24;
$L__BB1_6:
	bar.sync 	0;
	setp.lt.s32 	%p4, %r46, 1;
	mov.f32 	%f116, 0f00000000;
	@%p4 bra 	$L__BB1_16;
	neg.s32 	%r131, %r46;
	and.b32  	%r7, %r4, 6;
	setp.lt.u32 	%p5, %r46, 4;
	mov.f32 	%f116, 0f00000000;
	@%p5 bra 	$L__BB1_10;
	and.b32  	%r69, %r4, -8;
	neg.s32 	%r129, %r69;
	shl.b32 	%r70, %r46, 3;
	shl.b32 	%r71, %r1, 2;
	add.s32 	%r72, %r70, %r71;
	add.s32 	%r74, %r72, %r59;
	add.s32 	%r128, %r74, -12;
	mov.u32 	%r75, _ZZ15convRowGPU_combPfS_S_S_S_S_iiiE12filterBig_sh;
	add.s32 	%r127, %r75, 16;
	mov.f32 	%f116, 0f00000000;
$L__BB1_9:
	.pragma "nounroll";
	ld.volatile.shared.f32 	%f29, [%r128+12];
	ld.shared.f32 	%f30, [%r127+-16];
	fma.rn.f32 	%f31, %f29, %f30, %f116;
	ld.volatile.shared.f32 	%f32, [%r128+8];
	ld.shared.f32 	%f33, [%r127+-12];
	fma.rn.f32 	%f34, %f32, %f33, %f31;
	ld.volatile.shared.f32 	%f35, [%r128+4];
	ld.shared.f32 	%f36, [%r127+-8];
	fma.rn.f32 	%f37, %f35, %f36, %f34;
	ld.volatile.shared.f32 	%f38, [%r128];
	ld.shared.f32 	%f39, [%r127+-4];
	fma.rn.f32 	%f40, %f38, %f39, %f37;
	ld.volatile.shared.f32 	%f41, [%r128+-4];
	ld.shared.f32 	%f42, [%r127];
	fma.rn.f32 	%f43, %f41, %f42, %f40;
	ld.volatile.shared.f32 	%f44, [%r128+-8];
	ld.shared.f32 	%f45, [%r127+4];
	fma.rn.f32 	%f46, %f44, %f45, %f43;
	ld.volatile.shared.f32 	%f47, [%r128+-12];
	ld.shared.f32 	%f48, [%r127+8];
	fma.rn.f32 	%f49, %f47, %f48, %f46;
	ld.volatile.shared.f32 	%f50, [%r128+-16];
	ld.shared.f32 	%f51, [%r127+12];
	fma.rn.f32 	%f116, %f50, %f51, %f49;
	add.s32 	%r131, %r131, 8;
	add.s32 	%r129, %r129, 8;
	add.s32 	%r128, %r128, -32;
	add.s32 	%r127, %r127, 32;
	setp.ne.s32 	%p6, %r129, 0;
	@%p6 bra 	$L__BB1_9;
$L__BB1_10:
	setp.eq.s32 	%p7, %r7, 0;
	@%p7 bra 	$L__BB1_16;
	setp.lt.u32 	%p8, %r7, 4;
	@%p8 bra 	$L__BB1_13;
	sub.s32 	%r76, %r3, %r131;
	shl.b32 	%r77, %r76, 2;
	add.s32 	%r79, %r59, %r77;
	ld.volatile.shared.f32 	%f53, [%r79];
	add.s32 	%r80, %r131, %r46;
	shl.b32 	%r81, %r80, 2;
	mov.u32 	%r82, _ZZ15convRowGPU_combPfS_S_S_S_S_iiiE12filterBig_sh;
	add.s32 	%r83, %r82, %r81;
	ld.shared.f32 	%f54, [%r83];
	fma.rn.f32 	%f55, %f53, %f54, %f116;
	ld.volatile.shared.f32 	%f56, [%r79+-4];
	ld.shared.f32 	%f57, [%r83+4];
	fma.rn.f32 	%f58, %f56, %f57, %f55;
	ld.volatile.shared.f32 	%f59, [%r79+-8];
	ld.shared.f32 	%f60, [%r83+8];
	fma.rn.f32 	%f61, %f59, %f60, %f58;
	ld.volatile.shared.f32 	%f62, [%r79+-12];
	ld.shared.f32 	%f63, [%r83+12];
	fma.rn.f32 	%f116, %f62, %f63, %f61;
	add.s32 	%r131, %r131, 4;
$L__BB1_13:
	and.b32  	%r84, %r4, 2;
	setp.eq.s32 	%p9, %r84, 0;
	@%p9 bra 	$L__BB1_16;
	add.s32 	%r85, %r131, %r46;
	shl.b32 	%r86, %r85, 2;
	mov.u32 	%r87, _ZZ15convRowGPU_combPfS_S_S_S_S_iiiE12filterBig_sh;
	add.s32 	%r135, %r87, %r86;
	sub.s32 	%r88, %r3, %r131;
	shl.b32 	%r89, %r88, 2;
	add.s32 	%r134, %r59, %r89;
	cvt.u16.u32 	%rs1, %r46;
	and.b16  	%rs2, %rs1, 1;
	mul.wide.u16 	%r91, %rs2, 2;
	neg.s32 	%r133, %r91;
$L__BB1_15:
	.pragma "nounroll";
	ld.volatile.shared.f32 	%f64, [%r134];
	ld.shared.f32 	%f65, [%r135];
	fma.rn.f32 	%f116, %f64, %f65, %f116;
	add.s32 	%r135, %r135, 4;
	add.s32 	%r134, %r134, -4;
	add.s32 	%r133, %r133, 1;
	setp.ne.s32 	%p10, %r133, 0;
	@%p10 bra 	$L__BB1_15;
$L__BB1_16:
	cvta.to.global.u64 	%rd18, %rd3;
	add.s64 	%rd20, %rd18, %rd8;
	st.global.f32 	[%rd20], %f116;
	setp.lt.s32 	%p11, %r47, 0;
	mov.f32 	%f121, 0f00000000;
	@%p11 bra 	$L__BB1_25;
	neg.s32 	%r140, %r47;
	setp.lt.u32 	%p12, %r47, 4;
	mov.f32 	%f118, 0f00000000;
	@%p12 bra 	$L__BB1_20;
	add.s32 	%r93, %r5, 1;
	and.b32  	%r94, %r93, -8;
	neg.s32 	%r138, %r94;
	add.s32 	%r95, %r1, %r47;
	add.s32 	%r96, %r95, %r46;
	shl.b32 	%r97, %r96, 2;
	add.s32 	%r99, %r97, %r59;
	add.s32 	%r137, %r99, -12;
	mov.u32 	%r100, _ZZ15convRowGPU_combPfS_S_S_S_S_iiiE14filterSmall_sh;
	add.s32 	%r136, %r100, 16;
	mov.f32 	%f118, 0f00000000;
$L__BB1_19:
	.pragma "nounroll";
	ld.volatile.shared.f32 	%f69, [%r137+12];
	ld.shared.f32 	%f70, [%r136+-16];
	fma.rn.f32 	%f71, %f69, %f70, %f118;
	ld.volatile.shared.f32 	%f72, [%r137+8];
	ld.shared.f32 	%f73, [%r136+-12];
	fma.rn.f32 	%f74, %f72, %f73, %f71;
	ld.volatile.shared.f32 	%f75, [%r137+4];
	ld.shared.f32 	%f76, [%r136+-8];
	fma.rn.f32 	%f77, %f75, %f76, %f74;
	ld.volatile.shared.f32 	%f78, [%r137];
	ld.shared.f32 	%f79, [%r136+-4];
	fma.rn.f32 	%f80, %f78, %f79, %f77;
	ld.volatile.shared.f32 	%f81, [%r137+-4];
	ld.shared.f32 	%f82, [%r136];
	fma.rn.f32 	%f83, %f81, %f82, %f80;
	ld.volatile.shared.f32 	%f84, [%r137+-8];
	ld.shared.f32 	%f85, [%r136+4];
	fma.rn.f32 	%f86, %f84, %f85, %f83;
	ld.volatile.shared.f32 	%f87, [%r137+-12];
	ld.shared.f32 	%f88, [%r136+8];
	fma.rn.f32 	%f89, %f87, %f88, %f86;
	ld.volatile.shared.f32 	%f90, [%r137+-16];
	ld.shared.f32 	%f91, [%r136+12];
	fma.rn.f32 	%f118, %f90, %f91, %f89;
	add.s32 	%r140, %r140, 8;
	add.s32 	%r138, %r138, 8;
	add.s32 	%r137, %r137, -32;
	add.s32 	%r136, %r136, 32;
	setp.ne.s32 	%p13, %r138, 0;
	@%p13 bra 	$L__BB1_19;
$L__BB1_20:
	and.b32  	%r101, %r5, 6;
	setp.lt.u32 	%p14, %r101, 3;
	@%p14 bra 	$L__BB1_22;
	sub.s32 	%r102, %r3, %r140;
	shl.b32 	%r103, %r102, 2;
	add.s32 	%r105, %r59, %r103;
	ld.volatile.shared.f32 	%f92, [%r105];
	add.s32 	%r106, %r140, %r47;
	shl.b32 	%r107, %r106, 2;
	mov.u32 	%r108, _ZZ15convRowGPU_combPfS_S_S_S_S_iiiE14filterSmall_sh;
	add.s32 	%r109, %r108, %r107;
	ld.shared.f32 	%f93, [%r109];
	fma.rn.f32 	%f94, %f92, %f93, %f118;
	ld.volatile.shared.f32 	%f95, [%r105+-4];
	ld.shared.f32 	%f96, [%r109+4];
	fma.rn.f32 	%f97, %f95, %f96, %f94;
	ld.volatile.shared.f32 	%f98, [%r105+-8];
	ld.shared.f32 	%f99, [%r109+8];
	fma.rn.f32 	%f100, %f98, %f99, %f97;
	ld.volatile.shared.f32 	%f101, [%r105+-12];
	ld.shared.f32 	%f102, [%r109+12];
	fma.rn.f32 	%f118, %f101, %f102, %f100;
	add.s32 	%r140, %r140, 4;
$L__BB1_22:
	and.b32  	%r110, %r47, 1;
	setp.eq.b32 	%p15, %r110, 1;
	not.pred 	%p16, %p15;
	@%p16 bra 	$L__BB1_24;
	sub.s32 	%r111, %r3, %r140;
	shl.b32 	%r112, %r111, 2;
	add.s32 	%r114, %r59, %r112;
	ld.volatile.shared.f32 	%f103, [%r114];
	add.s32 	%r115, %r140, %r47;
	shl.b32 	%r116, %r115, 2;
	mov.u32 	%r117, _ZZ15convRowGPU_combPfS_S_S_S_S_iiiE14filterSmall_sh;
	add.s32 	%r118, %r117, %r116;
	ld.shared.f32 	%f104, [%r118];
	fma.rn.f32 	%f105, %f103, %f104, %f118;
	ld.volatile.shared.f32 	%f106, [%r114+-4];
	ld.shared.f32 	%f107, [%r118+4];
	fma.rn.f32 	%f118, %f106, %f107, %f105;
	add.s32 	%r140, %r140, 2;
$L__BB1_24:
	sub.s32 	%r119, %r3, %r140;
	shl.b32 	%r120, %r119, 2;
	add.s32 	%r122, %r59, %r120;
	ld.volatile.shared.f32 	%f108, [%r122];
	add.s32 	%r123, %r140, %r47;
	shl.b32 	%r124, %r123, 2;
	mov.u32 	%r125, _ZZ15convRowGPU_combPfS_S_S_S_S_iiiE14filterSmall_sh;
	add.s32 	%r126, %r125, %r124;
	ld.shared.f32 	%f109, [%r126];
	fma.rn.f32 	%f121, %f108, %f109, %f118;
$L__BB1_25:
	cvta.to.global.u64 	%rd21, %rd4;
	add.s64 	%rd23, %rd21, %rd8;
	st.global.f32 	[%rd23], %f121;
	ret;

}
	// .globl	_Z19dog_row_convolutionPfS_S_S_iS_
.visible .entry _Z19dog_row_convolutionPfS_S_S_iS_(
	.param .u64 .ptr .align 1 _Z19dog_row_convolutionPfS_S_S_iS__param_0,
	.param .u64 .ptr .align 1 _Z19dog_row_convolutionPfS_S_S_iS__param_1,
	.param .u64 .ptr .align 1 _Z19dog_row_convolutionPfS_S_S_iS__param_2,
	.param .u64 .ptr .align 1 _Z19dog_row_convolutionPfS_S_S_iS__param_3,
	.param .u32 _Z19dog_row_convolutionPfS_S_S_iS__param_4,
	.param .u64 .ptr .align 1 _Z19dog_row_convolutionPfS_S_S_iS__param_5
)
{
	.reg .pred 	%p<10>;
	.reg .b16 	%rs<3>;
	.reg .b32 	%r<80>;
	.reg .b32 	%f<65>;
	.reg .b64 	%rd<19>;
	// demoted variable
	.shared .align 4 .b8 _ZZ19dog_row_convolutionPfS_S_S_iS_E8rdata_sh[4300];
	// demoted variable
	.shared .align 4 .b8 _ZZ19dog_row_convolutionPfS_S_S_iS_E9filter_sh[48];
	ld.param.u64 	%rd1, [_Z19dog_row_convolutionPfS_S_S_iS__param_0];
	ld.param.u64 	%rd2, [_Z19dog_row_convolutionPfS_S_S_iS__param_1];
	ld.param.u64 	%rd3, [_Z19dog_row_convolutionPfS_S_S_iS__param_2];
	ld.param.u64 	%rd4, [_Z19dog_row_convolutionPfS_S_S_iS__param_3];
	ld.param.u32 	%r30, [_Z19dog_row_convolutionPfS_S_S_iS__param_4];
	ld.param.u64 	%rd5, [_Z19dog_row_convolutionPfS_S_S_iS__param_5];
	mov.u32 	%r31, %ctaid.x;
	mov.u32 	%r1, %ntid.x;
	mov.u32 	%r2, %tid.x;
	mad.lo.s32 	%r3, %r31, %r1, %r2;
	setp.ge.u32 	%p1, %r2, %r30;
	@%p1 bra 	$L__BB2_2;
	shl.b32 	%r32, %r2, 2;
	mov.u32 	%r33, _ZZ19dog_row_convolutionPfS_S_S_iS_E8rdata_sh;
	add.s32 	%r34, %r33, %r32;
	mov.b32 	%r35, 0;
	st.volatile.shared.u32 	[%r34], %r35;
	add.s32 	%r36, %r1, %r2;
	add.s32 	%r37, %r36, %r30;
	shl.b32 	%r38, %r37, 2;
	add.s32 	%r39, %r33, %r38;
	st.volatile.shared.u32 	[%r39], %r35;
$L__BB2_2:
	cvta.to.global.u64 	%rd6, %rd1;
	mul.wide.s32 	%rd7, %r3, 4;
	add.s64 	%rd8, %rd6, %rd7;
	ld.global.f32 	%f11, [%rd8];
	cvta.to.global.u64 	%rd9, %rd5;
	add.s64 	%rd10, %rd9, %rd7;
	ld.global.f32 	%f12, [%rd10];
	sub.f32 	%f13, %f11, %f12;
	cvta.to.global.u64 	%rd11, %rd2;
	add.s64 	%rd12, %rd11, %rd7;
	ld.global.f32 	%f14, [%rd12];
	div.rn.f32 	%f15, %f13, %f14;
	add.s32 	%r4, %r30, %r2;
	shl.b32 	%r40, %r4, 2;
	mov.u32 	%r41, _ZZ19dog_row_convolutionPfS_S_S_iS_E8rdata_sh;
	add.s32 	%r42, %r41, %r40;
	st.volatile.shared.f32 	[%r42], %f15;
	shl.b32 	%r5, %r30, 1;
	setp.ge.u32 	%p2, %r2, %r5;
	@%p2 bra 	$L__BB2_4;
	cvta.to.global.u64 	%rd13, %rd4;
	mul.wide.u32 	%rd14, %r2, 4;
	add.s64 	%rd15, %rd13, %rd14;
	ld.global.f32 	%f16, [%rd15];
	shl.b32 	%r43, %r2, 2;
	mov.u32 	%r44, _ZZ19dog_row_convolutionPfS_S_S_iS_E9filter_sh;
	add.s32 	%r45, %r44, %r43;
	st.shared.f32 	[%r45], %f16;
$L__BB2_4:
	bar.sync 	0;
	setp.lt.s32 	%p3, %r30, 1;
	mov.f32 	%f64, 0f00000000;
	@%p3 bra 	$L__BB2_14;
	neg.s32 	%r75, %r30;
	and.b32  	%r7, %r5, 6;
	setp.lt.u32 	%p4, %r30, 4;
	mov.f32 	%f64, 0f00000000;
	@%p4 bra 	$L__BB2_8;
	and.b32  	%r48, %r5, -8;
	neg.s32 	%r73, %r48;
	shl.b32 	%r49, %r30, 3;
	shl.b32 	%r50, %r2, 2;
	add.s32 	%r51, %r49, %r50;
	add.s32 	%r53, %r51, %r41;
	add.s32 	%r72, %r53, -12;
	mov.u32 	%r54, _ZZ19dog_row_convolutionPfS_S_S_iS_E9filter_sh;
	add.s32 	%r71, %r54, 16;
	mov.f32 	%f64, 0f00000000;
$L__BB2_7:
	.pragma "nounroll";
	ld.volatile.shared.f32 	%f21, [%r72+12];
	ld.shared.f32 	%f22, [%r71+-16];
	fma.rn.f32 	%f23, %f21, %f22, %f64;
	ld.volatile.shared.f32 	%f24, [%r72+8];
	ld.shared.f32 	%f25, [%r71+-12];
	fma.rn.f32 	%f26, %f24, %f25, %f23;
	ld.volatile.shared.f32 	%f27, [%r72+4];
	ld.shared.f32 	%f28, [%r71+-8];
	fma.rn.f32 	%f29, %f27, %f28, %f26;
	ld.volatile.shared.f32 	%f30, [%r72];
	ld.shared.f32 	%f31, [%r71+-4];
	fma.rn.f32 	%f32, %f30, %f31, %f29;
	ld.volatile.shared.f32 	%f33, [%r72+-4];
	ld.shared.f32 	%f34, [%r71];
	fma.rn.f32 	%f35, %f33, %f34, %f32;
	ld.volatile.shared.f32 	%f36, [%r72+-8];
	ld.shared.f32 	%f37, [%r71+4];
	fma.rn.f32 	%f38, %f36, %f37, %f35;
	ld.volatile.shared.f32 	%f39, [%r72+-12];
	ld.shared.f32 	%f40, [%r71+8];
	fma.rn.f32 	%f41, %f39, %f40, %f38;
	ld.volatile.shared.f32 	%f42, [%r72+-16];
	ld.shared.f32 	%f43, [%r71+12];
	fma.rn.f32 	%f64, %f42, %f43, %f41;
	add.s32 	%r75, %r75, 8;
	add.s32 	%r73, %r73, 8;
	add.s32 	%r72, %r72, -32;
	add.s32 	%r71, %r71, 32;
	setp.ne.s32 	%p5, %r73, 0;
	@%p5 bra 	$L__BB2_7;
$L__BB2_8:
	setp.eq.s32 	%p6, %r7, 0;
	@%p6 bra 	$L__BB2_14;
	setp.lt.u32 	%p7, %r7, 4;
	@%p7 bra 	$L__BB2_11;
	sub.s32 	%r55, %r4, %r75;
	shl.b32 	%r56, %r55, 2;
	add.s32 	%r58, %r41, %r56;
	ld.volatile.shared.f32 	%f45, [%r58];
	add.s32 	%r59, %r75, %r30;
	shl.b32 	%r60, %r59, 2;
	mov.u32 	%r61, _ZZ19dog_row_convolutionPfS_S_S_iS_E9filter_sh;
	add.s32 	%r62, %r61, %r60;
	ld.shared.f32 	%f46, [%r62];
	fma.rn.f32 	%f47, %f45, %f46, %f64;
	ld.volatile.shared.f32 	%f48, [%r58+-4];
	ld.shared.f32 	%f49, [%r62+4];
	fma.rn.f32 	%f50, %f48, %f49, %f47;
	ld.volatile.shared.f32 	%f51, [%r58+-8];
	ld.shared.f32 	%f52, [%r62+8];
	fma.rn.f32 	%f53, %f51, %f52, %f50;
	ld.volatile.shared.f32 	%f54, [%r58+-12];
	ld.shared.f32 	%f55, [%r62+12];
	fma.rn.f32 	%f64, %f54, %f55, %f53;
	add.s32 	%r75, %r75, 4;
$L__BB2_11:
	and.b32  	%r63, %r5, 2;
	setp.eq.s32 	%p8, %r63, 0;
	@%p8 bra 	$L__BB2_14;
	add.s32 	%r64, %r75, %r30;
	shl.b32 	%r65, %r64, 2;
	mov.u32 	%r66, _ZZ19dog_row_convolutionPfS_S_S_iS_E9filter_sh;
	add.s32 	%r79, %r66, %r65;
	sub.s32 	%r67, %r4, %r75;
	shl.b32 	%r68, %r67, 2;
	add.s32 	%r78, %r41, %r68;
	cvt.u16.u32 	%rs1, %r30;
	and.b16  	%rs2, %rs1, 1;
	mul.wide.u16 	%r70, %rs2, 2;
	neg.s32 	%r77, %r70;
$L__BB2_13:
	.pragma "nounroll";
	ld.volatile.shared.f32 	%f56, [%r78];
	ld.shared.f32 	%f57, [%r79];
	fma.rn.f32 	%f64, %f56, %f57, %f64;
	add.s32 	%r79, %r79, 4;
	add.s32 	%r78, %r78, -4;
	add.s32 	%r77, %r77, 1;
	setp.ne.s32 	%p9, %r77, 0;
	@%p9 bra 	$L__BB2_13;
$L__BB2_14:
	cvta.to.global.u64 	%rd16, %rd3;
	add.s64 	%rd18, %rd16, %rd7;
	st.global.f32 	[%rd18], %f64;
	ret;

}
	// .globl	_Z22dog_column_convolutionPfS_iii
.visible .entry _Z22dog_column_convolutionPfS_iii(
	.param .u64 .ptr .align 1 _Z22dog_column_convolutionPfS_iii_param_0,
	.param .u64 .ptr .align 1 _Z22dog_column_convolutionPfS_iii_param_1,
	.param .u32 _Z22dog_column_convolutionPfS_iii_param_2,
	.param .u32 _Z22dog_column_convolutionPfS_iii_param_3,
	.param .u32 _Z22dog_column_convolutionPfS_iii_param_4
)
{
	.reg .pred 	%p<10>;
	.reg .b16 	%rs<3>;
	.reg .b32 	%r<81>;
	.reg .b32 	%f<61>;
	.reg .b64 	%rd<9>;
	// demoted variable
	.shared .align 4 .b8 _ZZ22dog_column_convolutionPfS_iiiE8cdata_sh[4300];
	// demoted variable
	.shared .align 4 .b8 _ZZ22dog_column_convolutionPfS_iiiE9filter_sh[48];
	ld.param.u64 	%rd2, [_Z22dog_column_convolutionPfS_iii_param_0];
	ld.param.u64 	%rd3, [_Z22dog_column_convolutionPfS_iii_param_1];
	ld.param.u32 	%r28, [_Z22dog_column_convolutionPfS_iii_param_2];
	ld.param.u32 	%r29, [_Z22dog_column_convolutionPfS_iii_param_3];
	ld.param.u32 	%r30, [_Z22dog_column_convolutionPfS_iii_param_4];
	mov.u32 	%r1, %tid.x;
	setp.ge.s32 	%p1, %r1, %r30;
	@%p1 bra 	$L__BB3_2;
	shl.b32 	%r31, %r1, 2;
	mov.u32 	%r32, _ZZ22dog_column_convolutionPfS_iiiE8cdata_sh;
	add.s32 	%r33, %r32, %r31;
	mov.b32 	%r34, 0;
	st.volatile.shared.u32 	[%r33], %r34;
	add.s32 	%r35, %r28, %r1;
	add.s32 	%r36, %r35, %r30;
	shl.b32 	%r37, %r36, 2;
	add.s32 	%r38, %r32, %r37;
	st.volatile.shared.u32 	[%r38], %r34;
$L__BB3_2:
	mov.u32 	%r39, %ctaid.x;
	mad.lo.s32 	%r40, %r29, %r1, %r39;
	cvta.to.global.u64 	%rd4, %rd2;
	mul.wide.s32 	%rd5, %r40, 4;
	add.s64 	%rd1, %rd4, %rd5;
	ld.global.f32 	%f11, [%rd1];
	add.s32 	%r2, %r30, %r1;
	shl.b32 	%r41, %r2, 2;
	mov.u32 	%r42, _ZZ22dog_column_convolutionPfS_iiiE8cdata_sh;
	add.s32 	%r43, %r42, %r41;
	st.volatile.shared.f32 	[%r43], %f11;
	shl.b32 	%r3, %r30, 1;
	setp.ge.s32 	%p2, %r1, %r3;
	@%p2 bra 	$L__BB3_4;
	cvta.to.global.u64 	%rd6, %rd3;
	mul.wide.u32 	%rd7, %r1, 4;
	add.s64 	%rd8, %rd6, %rd7;
	ld.global.f32 	%f12, [%rd8];
	shl.b32 	%r44, %r1, 2;
	mov.u32 	%r45, _ZZ22dog_column_convolutionPfS_iiiE9filter_sh;
	add.s32 	%r46, %r45, %r44;
	st.shared.f32 	[%r46], %f12;
$L__BB3_4:
	bar.sync 	0;
	setp.lt.s32 	%p3, %r30, 1;
	mov.f32 	%f60, 0f00000000;
	@%p3 bra 	$L__BB3_14;
	neg.s32 	%r76, %r30;
	and.b32  	%r5, %r3, 6;
	setp.lt.u32 	%p4, %r30, 4;
	mov.f32 	%f60, 0f00000000;
	@%p4 bra 	$L__BB3_8;
	and.b32  	%r49, %r3, -8;
	neg.s32 	%r74, %r49;
	shl.b32 	%r50, %r30, 3;
	shl.b32 	%r51, %r1, 2;
	add.s32 	%r52, %r50, %r51;
	add.s32 	%r54, %r52, %r42;
	add.s32 	%r73, %r54, -12;
	mov.u32 	%r55, _ZZ22dog_column_convolutionPfS_iiiE9filter_sh;
	add.s32 	%r72, %r55, 16;
	mov.f32 	%f60, 0f00000000;
$L__BB3_7:
	.pragma "nounroll";
	ld.volatile.shared.f32 	%f17, [%r73+12];
	ld.shared.f32 	%f18, [%r72+-16];
	fma.rn.f32 	%f19, %f17, %f18, %f60;
	ld.volatile.shared.f32 	%f20, [%r73+8];
	ld.shared.f32 	%f21, [%r72+-12];
	fma.rn.f32 	%f22, %f20, %f21, %f19;
	ld.volatile.shared.f32 	%f23, [%r73+4];
	ld.shared.f32 	%f24, [%r72+-8];
	fma.rn.f32 	%f25, %f23, %f24, %f22;
	ld.volatile.shared.f32 	%f26, [%r73];
	ld.shared.f32 	%f27, [%r72+-4];
	fma.rn.f32 	%f28, %f26, %f27, %f25;
	ld.volatile.shared.f32 	%f29, [%r73+-4];
	ld.shared.f32 	%f30, [%r72];
	fma.rn.f32 	%f31, %f29, %f30, %f28;
	ld.volatile.shared.f32 	%f32, [%r73+-8];
	ld.shared.f32 	%f33, [%r72+4];
	fma.rn.f32 	%f34, %f32, %f33, %f31;
	ld.volatile.shared.f32 	%f35, [%r73+-12];
	ld.shared.f32 	%f36, [%r72+8];
	fma.rn.f32 	%f37, %f35, %f36, %f34;
	ld.volatile.shared.f32 	%f38, [%r73+-16];
	ld.shared.f32 	%f39, [%r72+12];
	fma.rn.f32 	%f60, %f38, %f39, %f37;
	add.s32 	%r76, %r76, 8;
	add.s32 	%r74, %r74, 8;
	add.s32 	%r73, %r73, -32;
	add.s32 	%r72, %r72, 32;
	setp.ne.s32 	%p5, %r74, 0;
	@%p5 bra 	$L__BB3_7;
$L__BB3_8:
	setp.eq.s32 	%p6, %r5, 0;
	@%p6 bra 	$L__BB3_14;
	setp.lt.u32 	%p7, %r5, 4;
	@%p7 bra 	$L__BB3_11;
	sub.s32 	%r56, %r2, %r76;
	shl.b32 	%r57, %r56, 2;
	add.s32 	%r59, %r42, %r57;
	ld.volatile.shared.f32 	%f41, [%r59];
	add.s32 	%r60, %r76, %r30;
	shl.b32 	%r61, %r60, 2;
	mov.u32 	%r62, _ZZ22dog_column_convolutionPfS_iiiE9filter_sh;
	add.s32 	%r63, %r62, %r61;
	ld.shared.f32 	%f42, [%r63];
	fma.rn.f32 	%f43, %f41, %f42, %f60;
	ld.volatile.shared.f32 	%f44, [%r59+-4];
	ld.shared.f32 	%f45, [%r63+4];
	fma.rn.f32 	%f46, %f44, %f45, %f43;
	ld.volatile.shared.f32 	%f47, [%r59+-8];
	ld.shared.f32 	%f48, [%r63+8];
	fma.rn.f32 	%f49, %f47, %f48, %f46;
	ld.volatile.shared.f32 	%f50, [%r59+-12];
	ld.shared.f32 	%f51, [%r63+12];
	fma.rn.f32 	%f60, %f50, %f51, %f49;
	add.s32 	%r76, %r76, 4;
$L__BB3_11:
	and.b32  	%r64, %r3, 2;
	setp.eq.s32 	%p8, %r64, 0;
	@%p8 bra 	$L__BB3_14;
	add.s32 	%r65, %r76, %r30;
	shl.b32 	%r66, %r65, 2;
	mov.u32 	%r67, _ZZ22dog_column_convolutionPfS_iiiE9filter_sh;
	add.s32 	%r80, %r67, %r66;
	sub.s32 	%r68, %r2, %r76;
	shl.b32 	%r69, %r68, 2;
	add.s32 	%r79, %r42, %r69;
	cvt.u16.u32 	%rs1, %r30;
	and.b16  	%rs2, %rs1, 1;
	mul.wide.u16 	%r71, %rs2, 2;
	neg.s32 	%r78, %r71;
$L__BB3_13:
	.pragma "nounroll";
	ld.volatile.shared.f32 	%f52, [%r79];
	ld.shared.f32 	%f53, [%r80];
	fma.rn.f32 	%f60, %f52, %f53, %f60;
	add.s32 	%r80, %r80, 4;
	add.s32 	%r79, %r79, -4;
	add.s32 	%r78, %r78, 1;
	setp.ne.s32 	%p9, %r78, 0;
	@%p9 bra 	$L__BB3_13;
$L__BB3_14:
	st.global.f32 	[%rd1], %f60;
	ret;

}
	// .globl	_Z43weighted_difference_of_gaussian_subtractionPfS_S_S_ii
.visible .entry _Z43weighted_difference_of_gaussian_subtractionPfS_S_S_ii(
	.param .u64 .ptr .align 1 _Z43weighted_difference_of_gaussian_subtractionPfS_S_S_ii_param_0,
	.param .u64 .ptr .align 1 _Z43weighted_difference_of_gaussian_subtractionPfS_S_S_ii_param_1,
	.param .u64 .ptr .align 1 _Z43weighted_difference_of_gaussian_subtractionPfS_S_S_ii_param_2,
	.param .u64 .ptr .align 1 _Z43weighted_difference_of_gaussian_subtractionPfS_S_S_ii_param_3,
	.param .u32 _Z43weighted_difference_of_gaussian_subtractionPfS_S_S_ii_param_4,
	.param .u32 _Z43weighted_difference_of_gaussian_subtractionPfS_S_S_ii_param_5
)
{
	.reg .b32 	%r<5>;
	.reg .b32 	%f<8>;
	.reg .b64 	%rd<14>;

	ld.param.u64 	%rd1, [_Z43weighted_difference_of_gaussian_subtractionPfS_S_S_ii_param_0];
	ld.param.u64 	%rd2, [_Z43weighted_difference_of_gaussian_subtractionPfS_S_S_ii_param_1];
	ld.param.u64 	%rd3, [_Z43weighted_difference_of_gaussian_subtractionPfS_S_S_ii_param_2];
	ld.param.u64 	%rd4, [_Z43weighted_difference_of_gaussian_subtractionPfS_S_S_ii_param_3];
	ld.param.u32 	%r1, [_Z43weighted_difference_of_gaussian_subtractionPfS_S_S_ii_param_4];
	cvta.to.global.u64 	%rd5, %rd2;
	cvta.to.global.u64 	%rd6, %rd1;
	cvta.to.global.u64 	%rd7, %rd4;
	cvta.to.global.u64 	%rd8, %rd3;
	mov.u32 	%r2, %ctaid.x;
	mov.u32 	%r3, %tid.x;
	mad.lo.s32 	%r4, %r1, %r2, %r3;
	mul.wide.s32 	%rd9, %r4, 4;
	add.s64 	%rd10, %rd8, %rd9;
	ld.global.f32 	%f1, [%rd10];
	add.s64 	%rd11, %rd7, %rd9;
	ld.global.f32 	%f2, [%rd11];
	div.rn.f32 	%f3, %f1, %f2;
	add.s64 	%rd12, %rd6, %rd9;
	ld.global.f32 	%f4, [%rd12];
	add.s64 	%rd13, %rd5, %rd9;
	ld.global.f32 	%f5, [%rd13];
	div.rn.f32 	%f6, %f4, %f5;
	sub.f32 	%f7, %f3, %f6;
	st.global.f32 	[%rd12], %f7;
	ret;

}


// ===== COMPILED SASS (sm_100) =====

	.target	sm_100

	.elftype	@"ET_EXEC"


//--------------------- .note.nv.tkinfo           --------------------------
	.section	.note.nv.tkinfo,"",@"SHT_NOTE"
	.sectionflags	@"SHF_NOTE_NV_TKINFO"
	.tkinfo
        /*0018*/ 	.word	0x00000002
        /*0030*/ 	.string	""
        /*0030*/ 	.string	"ptxas"
        /*0030*/ 	.string	"Cuda compilation tools, release 13.0, V13.0.88"
        /*0030*/ 	.string	"Build cuda_13.0.r13.0/compiler.36424714_0"
        /*0030*/ 	.string	"-arch sm_100 -m 64 "



//--------------------- .note.nv.cuinfo           --------------------------
	.section	.note.nv.cuinfo,"",@"SHT_NOTE"
	.sectionflags	@"SHF_NOTE_NV_CUINFO"
        /*0018*/ 	.short	0x0002
        /*001a*/ 	.short	0x0064
        /*001c*/ 	.short	0x0082
	.zero		2


//--------------------- .nv.info                  --------------------------
	.section	.nv.info,"",@"SHT_CUDA_INFO"
	.align	4


	//----- nvinfo : EIATTR_REGCOUNT
	.align		4
        /*0000*/ 	.byte	0x04, 0x2f
        /*0002*/ 	.short	(.L_2 - .L_1)
	.align		4
.L_1:
        /*0004*/ 	.word	index@(_Z28dog_row_variance_convolutionPfS_S_ii)
        /*0008*/ 	.word	0x0000001c


	//----- nvinfo : EIATTR_FRAME_SIZE
	.align		4
.L_2:
        /*000c*/ 	.byte	0x04, 0x11
        /*000e*/ 	.short	(.L_4 - .L_3)
	.align		4
.L_3:
        /*0010*/ 	.word	index@($__internal_3_$__cuda_sm20_rcp_rn_f32_slowpath)
        /*0014*/ 	.word	0x00000000


	//----- nvinfo : EIATTR_FRAME_SIZE
	.align		4
.L_4:
        /*0018*/ 	.byte	0x04, 0x11
        /*001a*/ 	.short	(.L_6 - .L_5)
	.align		4
.L_5:
        /*001c*/ 	.word	index@(_Z28dog_row_variance_convolutionPfS_S_ii)
        /*0020*/ 	.word	0x00000000


	//----- nvinfo : EIATTR_REGCOUNT
	.align		4
.L_6:
        /*0024*/ 	.byte	0x04, 0x2f
        /*0026*/ 	.short	(.L_8 - .L_7)
	.align		4
.L_7:
        /*0028*/ 	.word	index@(_Z15convRowGPU_combPfS_S_S_S_S_iii)
        /*002c*/ 	.word	0x0000001e


	//----- nvinfo : EIATTR_FRAME_SIZE
	.align		4
.L_8:
        /*0030*/ 	.byte	0x04, 0x11
        /*0032*/ 	.short	(.L_10 - .L_9)
	.align		4
.L_9:
        /*0034*/ 	.word	index@($__internal_2_$__cuda_sm3x_div_rn_noftz_f32_slowpath)
        /*0038*/ 	.word	0x00000000


	//----- nvinfo : EIATTR_FRAME_SIZE
	.align		4
.L_10:
        /*003c*/ 	.byte	0x04, 0x11
        /*003e*/ 	.short	(.L_12 - .L_11)
	.align		4
.L_11:
        /*0040*/ 	.word	index@(_Z15convRowGPU_combPfS_S_S_S_S_iii)
        /*0044*/ 	.word	0x00000000


	//----- nvinfo : EIATTR_REGCOUNT
	.align		4
.L_12:
        /*0048*/ 	.byte	0x04, 0x2f
        /*004a*/ 	.short	(.L_14 - .L_13)
	.align		4
.L_13:
        /*004c*/ 	.word	index@(_Z19dog_row_convolutionPfS_S_S_iS_)
        /*0050*/ 	.word	0x0000001c


	//----- nvinfo : EIATTR_FRAME_SIZE
	.align		4
.L_14:
        /*0054*/ 	.byte	0x04, 0x11
        /*0056*/ 	.short	(.L_16 - .L_15)
	.align		4
.L_15:
        /*0058*/ 	.word	index@($__internal_1_$__cuda_sm3x_div_rn_noftz_f32_slowpath)
        /*005c*/ 	.word	0x00000000


	//----- nvinfo : EIATTR_FRAME_SIZE
	.align		4
.L_16:
        /*0060*/ 	.byte	0x04, 0x11
        /*0062*/ 	.short	(.L_18 - .L_17)
	.align		4
.L_17:
        /*0064*/ 	.word	index@(_Z19dog_row_convolutionPfS_S_S_iS_)
        /*0068*/ 	.word	0x00000000


	//----- nvinfo : EIATTR_REGCOUNT
	.align		4
.L_18:
        /*006c*/ 	.byte	0x04, 0x2f
        /*006e*/ 	.short	(.L_20 - .L_19)
	.align		4
.L_19:
        /*0070*/ 	.word	index@(_Z22dog_column_convolutionPfS_iii)
        /*0074*/ 	.word	0x0000001e


	//----- nvinfo : EIATTR_FRAME_SIZE
	.align		4
.L_20:
        /*0078*/ 	.byte	0x04, 0x11
        /*007a*/ 	.short	(.L_22 - .L_21)
	.align		4
.L_21:
        /*007c*/ 	.word	index@(_Z22dog_column_convolutionPfS_iii)
        /*0080*/ 	.word	0x00000000


	//----- nvinfo : EIATTR_REGCOUNT
	.align		4
.L_22:
        /*0084*/ 	.byte	0x04, 0x2f
        /*0086*/ 	.short	(.L_24 - .L_23)
	.align		4
.L_23:
        /*0088*/ 	.word	index@(_Z43weighted_difference_of_gaussian_subtractionPfS_S_S_ii)
        /*008c*/ 	.word	0x00000013


	//----- nvinfo : EIATTR_FRAME_SIZE
	.align		4
.L_24:
        /*0090*/ 	.byte	0x04, 0x11
        /*0092*/ 	.short	(.L_26 - .L_25)
	.align		4
.L_25:
        /*0094*/ 	.word	index@($__internal_0_$__cuda_sm3x_div_rn_noftz_f32_slowpath)
        /*0098*/ 	.word	0x00000000


	//----- nvinfo : EIATTR_FRAME_SIZE
	.align		4
.L_26:
        /*009c*/ 	.byte	0x04, 0x11
        /*009e*/ 	.short	(.L_28 - .L_27)
	.align		4
.L_27:
        /*00a0*/ 	.word	index@(_Z43weighted_difference_of_gaussian_subtractionPfS_S_S_ii)
        /*00a4*/ 	.word	0x00000000


	//----- nvinfo : EIATTR_MIN_STACK_SIZE
	.align		4
.L_28:
        /*00a8*/ 	.byte	0x04, 0x12
        /*00aa*/ 	.short	(.L_30 - .L_29)
	.align		4
.L_29:
        /*00ac*/ 	.word	index@(_Z43weighted_difference_of_gaussian_subtractionPfS_S_S_ii)
        /*00b0*/ 	.word	0x00000000


	//----- nvinfo : EIATTR_MIN_STACK_SIZE
	.align		4
.L_30:
        /*00b4*/ 	.byte	0x04, 0x12
        /*00b6*/ 	.short	(.L_32 - .L_31)
	.align		4
.L_31:
        /*00b8*/ 	.word	index@(_Z22dog_column_convolutionPfS_iii)
        /*00bc*/ 	.word	0x00000000


	//----- nvinfo : EIATTR_MIN_STACK_SIZE
	.align		4
.L_32:
        /*00c0*/ 	.byte	0x04, 0x12
        /*00c2*/ 	.short	(.L_34 - .L_33)
	.align		4
.L_33:
        /*00c4*/ 	.word	index@(_Z19dog_row_convolutionPfS_S_S_iS_)
        /*00c8*/ 	.word	0x00000000


	//----- nvinfo : EIATTR_MIN_STACK_SIZE
	.align		4
.L_34:
        /*00cc*/ 	.byte	0x04, 0x12
        /*00ce*/ 	.short	(.L_36 - .L_35)
	.align		4
.L_35:
        /*00d0*/ 	.word	index@(_Z15convRowGPU_combPfS_S_S_S_S_iii)
        /*00d4*/ 	.word	0x00000000


	//----- nvinfo : EIATTR_MIN_STACK_SIZE
	.align		4
.L_36:
        /*00d8*/ 	.byte	0x04, 0x12
        /*00da*/ 	.short	(.L_38 - .L_37)
	.align		4
.L_37:
        /*00dc*/ 	.word	index@(_Z28dog_row_variance_convolutionPfS_S_ii)
        /*00e0*/ 	.word	0x00000000
.L_38:


//--------------------- .nv.compat                --------------------------
	.section	.nv.compat,"",@"SHT_CUDA_COMPAT_INFO"
	.align	4
        /*0000*/ 	.byte	0x02, 0x09, 0x00, 0x00, 0x02, 0x02, 0x01, 0x00, 0x02, 0x05, 0x05, 0x00, 0x03, 0x07, 0x01, 0x01
        /*0010*/ 	.byte	0x02, 0x03, 0x00, 0x00, 0x02, 0x06, 0x01, 0x00, 0x04, 0x0b, 0x08, 0x00, 0x01, 0x00, 0x00, 0x00
        /*0020*/ 	.byte	0x00, 0x00, 0x00, 0x00


//--------------------- .nv.info._Z43weighted_difference_of_gaussian_subtractionPfS_S_S_ii --------------------------
	.section	.nv.info._Z43weighted_difference_of_gaussian_subtractionPfS_S_S_ii,"",@"SHT_CUDA_INFO"
	.sectionflags	@""
	.align	4


	//----- nvinfo : EIATTR_CUDA_API_VERSION
	.align		4
        /*0000*/ 	.byte	0x04, 0x37
        /*0002*/ 	.short	(.L_40 - .L_39)
.L_39:
        /*0004*/ 	.word	0x00000082


	//----- nvinfo : EIATTR_KPARAM_INFO
	.align		4
.L_40:
        /*0008*/ 	.byte	0x04, 0x17
        /*000a*/ 	.short	(.L_42 - .L_41)
.L_41:
        /*000c*/ 	.word	0x00000000
        /*0010*/ 	.short	0x0005
        /*0012*/ 	.short	0x0024
        /*0014*/ 	.byte	0x00, 0xf0, 0x11, 0x00


	//----- nvinfo : EIATTR_KPARAM_INFO
	.align		4
.L_42:
        /*0018*/ 	.byte	0x04, 0x17
        /*001a*/ 	.short	(.L_44 - .L_43)
.L_43:
        /*001c*/ 	.word	0x00000000
        /*0020*/ 	.short	0x0004
        /*0022*/ 	.short	0x0020
        /*0024*/ 	.byte	0x00, 0xf0, 0x11, 0x00


	//----- nvinfo : EIATTR_KPARAM_INFO
	.align		4
.L_44:
        /*0028*/ 	.byte	0x04, 0x17
        /*002a*/ 	.short	(.L_46 - .L_45)
.L_45:
        /*002c*/ 	.word	0x00000000
        /*0030*/ 	.short	0x0003
        /*0032*/ 	.short	0x0018
        /*0034*/ 	.byte	0x00, 0xf5, 0x21, 0x00


	//----- nvinfo : EIATTR_KPARAM_INFO
	.align		4
.L_46:
        /*0038*/ 	.byte	0x04, 0x17
        /*003a*/ 	.short	(.L_48 - .L_47)
.L_47:
        /*003c*/ 	.word	0x00000000
        /*0040*/ 	.short	0x0002
        /*0042*/ 	.short	0x0010
        /*0044*/ 	.byte	0x00, 0xf5, 0x21, 0x00


	//----- nvinfo : EIATTR_KPARAM_INFO
	.align		4
.L_48:
        /*0048*/ 	.byte	0x04, 0x17
        /*004a*/ 	.short	(.L_50 - .L_49)
.L_49:
        /*004c*/ 	.word	0x00000000
        /*0050*/ 	.short	0x0001
        /*0052*/ 	.short	0x0008
        /*0054*/ 	.byte	0x00, 0xf5, 0x21, 0x00


	//----- nvinfo : EIATTR_KPARAM_INFO
	.align		4
.L_50:
        /*0058*/ 	.byte	0x04, 0x17
        /*005a*/ 	.short	(.L_52 - .L_51)
.L_51:
        /*005c*/ 	.word	0x00000000
        /*0060*/ 	.short	0x0000
        /*0062*/ 	.short	0x0000
        /*0064*/ 	.byte	0x00, 0xf5, 0x21, 0x00


	//----- nvinfo : EIATTR_SPARSE_MMA_MASK
	.align		4
.L_52:
        /*0068*/ 	.byte	0x03, 0x50
        /*006a*/ 	.short	0x0000


	//----- nvinfo : EIATTR_MAXREG_COUNT
	.align		4
        /*006c*/ 	.byte	0x03, 0x1b
        /*006e*/ 	.short	0x00ff


	//----- nvinfo : EIATTR_MERCURY_ISA_VERSION
	.align		4
        /*0070*/ 	.byte	0x03, 0x5f
        /*0072*/ 	.short	0x0101


	//----- nvinfo : EIATTR_VRC_CTA_INIT_COUNT
	.align		4
        /*0074*/ 	.byte	0x02, 0x4a
	.zero		1
	.zero		1


	//----- nvinfo : EIATTR_EXIT_INSTR_OFFSETS
	.align		4
        /*0078*/ 	.byte	0x04, 0x1c
        /*007a*/ 	.short	(.L_54 - .L_53)


	//   ....[0]....
.L_53:
        /*007c*/ 	.word	0x000002e0


	//----- nvinfo : EIATTR_CRS_STACK_SIZE
	.align		4
.L_54:
        /*0080*/ 	.byte	0x04, 0x1e
        /*0082*/ 	.short	(.L_56 - .L_55)
.L_55:
        /*0084*/ 	.word	0x00000000


	//----- nvinfo : EIATTR_CBANK_PARAM_SIZE
	.align		4
.L_56:
        /*0088*/ 	.byte	0x03, 0x19
        /*008a*/ 	.short	0x0028


	//----- nvinfo : EIATTR_PARAM_CBANK
	.align		4
        /*008c*/ 	.byte	0x04, 0x0a
        /*008e*/ 	.short	(.L_58 - .L_57)
	.align		4
.L_57:
        /*0090*/ 	.word	index@(.nv.constant0._Z43weighted_difference_of_gaussian_subtractionPfS_S_S_ii)
        /*0094*/ 	.short	0x0380
        /*0096*/ 	.short	0x0028


	//----- nvinfo : EIATTR_SW_WAR
	.align		4
.L_58:
        /*0098*/ 	.byte	0x04, 0x36
        /*009a*/ 	.short	(.L_60 - .L_59)
.L_59:
        /*009c*/ 	.word	0x00000008
.L_60:


//--------------------- .nv.info._Z22dog_column_convolutionPfS_iii --------------------------
	.section	.nv.info._Z22dog_column_convolutionPfS_iii,"",@"SHT_CUDA_INFO"
	.sectionflags	@""
	.align	4


	//----- nvinfo : EIATTR_CUDA_API_VERSION
	.align		4
        /*0000*/ 	.byte	0x04, 0x37
        /*0002*/ 	.short	(.L_62 - .L_61)
.L_61:
        /*0004*/ 	.word	0x00000082


	//----- nvinfo : EIATTR_KPARAM_INFO
	.align		4
.L_62:
        /*0008*/ 	.byte	0x04, 0x17
        /*000a*/ 	.short	(.L_64 - .L_63)
.L_63:
        /*000c*/ 	.word	0x00000000
        /*0010*/ 	.short	0x0004
        /*0012*/ 	.short	0x0018
        /*0014*/ 	.byte	0x00, 0xf0, 0x11, 0x00


	//----- nvinfo : EIATTR_KPARAM_INFO
	.align		4
.L_64:
        /*0018*/ 	.byte	0x04, 0x17
        /*001a*/ 	.short	(.L_66 - .L_65)
.L_65:
        /*001c*/ 	.word	0x00000000
        /*0020*/ 	.short	0x0003
        /*0022*/ 	.short	0x0014
        /*0024*/ 	.byte	0x00, 0xf0, 0x11, 0x00


	//----- nvinfo : EIATTR_KPARAM_INFO
	.align		4
.L_66:
        /*0028*/ 	.byte	0x04, 0x17
        /*002a*/ 	.short	(.L_68 - .L_67)
.L_67:
        /*002c*/ 	.word	0x00000000
        /*0030*/ 	.short	0x0002
        /*0032*/ 	.short	0x0010
        /*0034*/ 	.byte	0x00, 0xf0, 0x11, 0x00


	//----- nvinfo : EIATTR_KPARAM_INFO
	.align		4
.L_68:
        /*0038*/ 	.byte	0x04, 0x17
        /*003a*/ 	.short	(.L_70 - .L_69)
.L_69:
        /*003c*/ 	.word	0x00000000
        /*0040*/ 	.short	0x0001
        /*0042*/ 	.short	0x0008
        /*0044*/ 	.byte	0x00, 0xf5, 0x21, 0x00


	//----- nvinfo : EIATTR_KPARAM_INFO
	.align		4
.L_70:
        /*0048*/ 	.byte	0x04, 0x17
        /*004a*/ 	.short	(.L_72 - .L_71)
.L_71:
        /*004c*/ 	.word	0x00000000
        /*0050*/ 	.short	0x0000
        /*0052*/ 	.short	0x0000
        /*0054*/ 	.byte	0x00, 0xf5, 0x21, 0x00


	//----- nvinfo : EIATTR_SPARSE_MMA_MASK
	.align		4
.L_72:
        /*0058*/ 	.byte	0x03, 0x50
        /*005a*/ 	.short	0x0000


	//----- nvinfo : EIATTR_MAXREG_COUNT
	.align		4
        /*005c*/ 	.byte	0x03, 0x1b
        /*005e*/ 	.short	0x00ff


	//----- nvinfo : EIATTR_NUM_BARRIERS
	.align		4
        /*0060*/ 	.byte	0x02, 0x4c
        /*0062*/ 	.byte	0x01
	.zero		1


	//----- nvinfo : EIATTR_MERCURY_ISA_VERSION
	.align		4
        /*0064*/ 	.byte	0x03, 0x5f
        /*0066*/ 	.short	0x0101


	//----- nvinfo : EIATTR_VRC_CTA_INIT_COUNT
	.align		4
        /*0068*/ 	.byte	0x02, 0x4a
	.zero		1
	.zero		1


	//----- nvinfo : EIATTR_EXIT_INSTR_OFFSETS
	.align		4
        /*006c*/ 	.byte	0x04, 0x1c
        /*006e*/ 	.short	(.L_74 - .L_73)


	//   ....[0]....
.L_73:
        /*0070*/ 	.word	0x00000820


	//----- nvinfo : EIATTR_CRS_STACK_SIZE
	.align		4
.L_74:
        /*0074*/ 	.byte	0x04, 0x1e
        /*0076*/ 	.short	(.L_76 - .L_75)
.L_75:
        /*0078*/ 	.word	0x00000000


	//----- nvinfo : EIATTR_CBANK_PARAM_SIZE
	.align		4
.L_76:
        /*007c*/ 	.byte	0x03, 0x19
        /*007e*/ 	.short	0x001c


	//----- nvinfo : EIATTR_PARAM_CBANK
	.align		4
        /*0080*/ 	.byte	0x04, 0x0a
        /*0082*/ 	.short	(.L_78 - .L_77)
	.align		4
.L_77:
        /*0084*/ 	.word	index@(.nv.constant0._Z22dog_column_convolutionPfS_iii)
        /*0088*/ 	.short	0x0380
        /*008a*/ 	.short	0x001c


	//----- nvinfo : EIATTR_SW_WAR
	.align		4
.L_78:
        /*008c*/ 	.byte	0x04, 0x36
        /*008e*/ 	.short	(.L_80 - .L_79)
.L_79:
        /*0090*/ 	.word	0x00000008
.L_80:


//--------------------- .nv.info._Z19dog_row_convolutionPfS_S_S_iS_ --------------------------
	.section	.nv.info._Z19dog_row_convolutionPfS_S_S_iS_,"",@"SHT_CUDA_INFO"
	.sectionflags	@""
	.align	4


	//----- nvinfo : EIATTR_CUDA_API_VERSION
	.align		4
        /*0000*/ 	.byte	0x04, 0x37
        /*0002*/ 	.short	(.L_82 - .L_81)
.L_81:
        /*0004*/ 	.word	0x00000082


	//----- nvinfo : EIATTR_KPARAM_INFO
	.align		4
.L_82:
        /*0008*/ 	.byte	0x04, 0x17
        /*000a*/ 	.short	(.L_84 - .L_83)
.L_83:
        /*000c*/ 	.word	0x00000000
        /*0010*/ 	.short	0x0005
        /*0012*/ 	.short	0x0028
        /*0014*/ 	.byte	0x00, 0xf5, 0x21, 0x00


	//----- nvinfo : EIATTR_KPARAM_INFO
	.align		4
.L_84:
        /*0018*/ 	.byte	0x04, 0x17
        /*001a*/ 	.short	(.L_86 - .L_85)
.L_85:
        /*001c*/ 	.word	0x00000000
        /*0020*/ 	.short	0x0004
        /*0022*/ 	.short	0x0020
        /*0024*/ 	.byte	0x00, 0xf0, 0x11, 0x00


	//----- nvinfo : EIATTR_KPARAM_INFO
	.align		4
.L_86:
        /*0028*/ 	.byte	0x04, 0x17
        /*002a*/ 	.short	(.L_88 - .L_87)
.L_87:
        /*002c*/ 	.word	0x00000000
        /*0030*/ 	.short	0x0003
        /*0032*/ 	.short	0x0018
        /*0034*/ 	.byte	0x00, 0xf5, 0x21, 0x00


	//----- nvinfo : EIATTR_KPARAM_INFO
	.align		4
.L_88:
        /*0038*/ 	.byte	0x04, 0x17
        /*003a*/ 	.short	(.L_90 - .L_89)
.L_89:
        /*003c*/ 	.word	0x00000000
        /*0040*/ 	.short	0x0002
        /*0042*/ 	.short	0x0010
        /*0044*/ 	.byte	0x00, 0xf5, 0x21, 0x00


	//----- nvinfo : EIATTR_KPARAM_INFO
	.align		4
.L_90:
        /*0048*/ 	.byte	0x04, 0x17
        /*004a*/ 	.short	(.L_92 - .L_91)
.L_91:
        /*004c*/ 	.word	0x00000000
        /*0050*/ 	.short	0x0001
        /*0052*/ 	.short	0x0008
        /*0054*/ 	.byte	0x00, 0xf5, 0x21, 0x00


	//----- nvinfo : EIATTR_KPARAM_INFO
	.align		4
.L_92:
        /*0058*/ 	.byte	0x04, 0x17
        /*005a*/ 	.short	(.L_94 - .L_93)
.L_93:
        /*005c*/ 	.word	0x00000000
        /*0060*/ 	.short	0x0000
        /*0062*/ 	.short	0x0000
        /*0064*/ 	.byte	0x00, 0xf5, 0x21, 0x00


	//----- nvinfo : EIATTR_SPARSE_MMA_MASK
	.align		4
.L_94:
        /*0068*/ 	.byte	0x03, 0x50
        /*006a*/ 	.short	0x0000


	//----- nvinfo : EIATTR_MAXREG_COUNT
	.align		4
        /*006c*/ 	.byte	0x03, 0x1b
        /*006e*/ 	.short	0x00ff


	//----- nvinfo : EIATTR_NUM_BARRIERS
	.align		4
        /*0070*/ 	.byte	0x02, 0x4c
        /*0072*/ 	.byte	0x01
	.zero		1


	//----- nvinfo : EIATTR_MERCURY_ISA_VERSION
	.align		4
        /*0074*/ 	.byte	0x03, 0x5f
        /*0076*/ 	.short	0x0101


	//----- nvinfo : EIATTR_VRC_CTA_INIT_COUNT
	.align		4
        /*0078*/ 	.byte	0x02, 0x4a
	.zero		1
	.zero		1


	//----- nvinfo : EIATTR_EXIT_INSTR_OFFSETS
	.align		4
        /*007c*/ 	.byte	0x04, 0x1c
        /*007e*/ 	.short	(.L_96 - .L_95)


	//   ....[0]....
.L_95:
        /*0080*/ 	.word	0x00000950


	//----- nvinfo : EIATTR_CRS_STACK_SIZE
	.align		4
.L_96:
        /*0084*/ 	.byte	0x04, 0x1e
        /*0086*/ 	.short	(.L_98 - .L_97)
.L_97:
        /*0088*/ 	.word	0x00000000


	//----- nvinfo : EIATTR_CBANK_PARAM_SIZE
	.align		4
.L_98:
        /*008c*/ 	.byte	0x03, 0x19
        /*008e*/ 	.short	0x0030


	//----- nvinfo : EIATTR_PARAM_CBANK
	.align		4
        /*0090*/ 	.byte	0x04, 0x0a
        /*0092*/ 	.short	(.L_100 - .L_99)
	.align		4
.L_99:
        /*0094*/ 	.word	index@(.nv.constant0._Z19dog_row_convolutionPfS_S_S_iS_)
        /*0098*/ 	.short	0x0380
        /*009a*/ 	.short	0x0030


	//----- nvinfo : EIATTR_SW_WAR
	.align		4
.L_100:
        /*009c*/ 	.byte	0x04, 0x36
        /*009e*/ 	.short	(.L_102 - .L_101)
.L_101:
        /*00a0*/ 	.word	0x00000008
.L_102:


//--------------------- .nv.info._Z15convRowGPU_combPfS_S_S_S_S_iii --------------------------
	.section	.nv.info._Z15convRowGPU_combPfS_S_S_S_S_iii,"",@"SHT_CUDA_INFO"
	.sectionflags	@""
	.align	4


	//----- nvinfo : EIATTR_CUDA_API_VERSION
	.align		4
        /*0000*/ 	.byte	0x04, 0x37
        /*0002*/ 	.short	(.L_104 - .L_103)
.L_103:
        /*0004*/ 	.word	0x00000082


	//----- nvinfo : EIATTR_KPARAM_INFO
	.align		4
.L_104:
        /*0008*/ 	.byte	0x04, 0x17
        /*000a*/ 	.short	(.L_106 - .L_105)
.L_105:
        /*000c*/ 	.word	0x00000000
        /*0010*/ 	.short	0x0008
        /*0012*/ 	.short	0x0038
        /*0014*/ 	.byte	0x00, 0xf0, 0x11, 0x00


	//----- nvinfo : EIATTR_KPARAM_INFO
	.align		4
.L_106:
        /*0018*/ 	.byte	0x04, 0x17
        /*001a*/ 	.short	(.L_108 - .L_107)
.L_107:
        /*001c*/ 	.word	0x00000000
        /*0020*/ 	.short	0x0007
        /*0022*/ 	.short	0x0034
        /*0024*/ 	.byte	0x00, 0xf0, 0x11, 0x00


	//----- nvinfo : EIATTR_KPARAM_INFO
	.align		4
.L_108:
        /*0028*/ 	.byte	0x04, 0x17
        /*002a*/ 	.short	(.L_110 - .L_109)
.L_109:
        /*002c*/ 	.word	0x00000000
        /*0030*/ 	.short	0x0006
        /*0032*/ 	.short	0x0030
        /*0034*/ 	.byte	0x00, 0xf0, 0x11, 0x00


	//----- nvinfo : EIATTR_KPARAM_INFO
	.align		4
.L_110:
        /*0038*/ 	.byte	0x04, 0x17
        /*003a*/ 	.short	(.L_112 - .L_111)
.L_111:
        /*003c*/ 	.word	0x00000000
        /*0040*/ 	.short	0x0005
        /*0042*/ 	.short	0x0028
        /*0044*/ 	.byte	0x00, 0xf5, 0x21, 0x00


	//----- nvinfo : EIATTR_KPARAM_INFO
	.align		4
.L_112:
        /*0048*/ 	.byte	0x04, 0x17
        /*004a*/ 	.short	(.L_114 - .L_113)
.L_113:
        /*004c*/ 	.word	0x00000000
        /*0050*/ 	.short	0x0004
        /*0052*/ 	.short	0x0020
        /*0054*/ 	.byte	0x00, 0xf5, 0x21, 0x00


	//----- nvinfo : EIATTR_KPARAM_INFO
	.align		4
.L_114:
        /*0058*/ 	.byte	0x04, 0x17
        /*005a*/ 	.short	(.L_116 - .L_115)
.L_115:
        /*005c*/ 	.word	0x00000000
        /*0060*/ 	.short	0x0003
        /*0062*/ 	.short	0x0018
        /*0064*/ 	.byte	0x00, 0xf5, 0x21, 0x00


	//----- nvinfo : EIATTR_KPARAM_INFO
	.align		4
.L_116:
        /*0068*/ 	.byte	0x04, 0x17
        /*006a*/ 	.short	(.L_118 - .L_117)
.L_117:
        /*006c*/ 	.word	0x00000000
        /*0070*/ 	.short	0x0002
        /*0072*/ 	.short	0x0010
        /*0074*/ 	.byte	0x00, 0xf5, 0x21, 0x00


	//----- nvinfo : EIATTR_KPARAM_INFO
	.align		4
.L_118:
        /*0078*/ 	.byte	0x04, 0x17
        /*007a*/ 	.short	(.L_120 - .L_119)
.L_119:
        /*007c*/ 	.word	0x00000000
        /*0080*/ 	.short	0x0001
        /*0082*/ 	.short	0x0008
        /*0084*/ 	.byte	0x00, 0xf5, 0x21, 0x00


	//----- nvinfo : EIATTR_KPARAM_INFO
	.align		4
.L_120:
        /*0088*/ 	.byte	0x04, 0x17
        /*008a*/ 	.short	(.L_122 - .L_121)
.L_121:
        /*008c*/ 	.word	0x00000000
        /*0090*/ 	.short	0x0000
        /*0092*/ 	.short	0x0000
        /*0094*/ 	.byte	0x00, 0xf5, 0x21, 0x00


	//----- nvinfo : EIATTR_SPARSE_MMA_MASK
	.align		4
.L_122:
        /*0098*/ 	.byte	0x03, 0x50
        /*009a*/ 	.short	0x0000


	//----- nvinfo : EIATTR_MAXREG_COUNT
	.align		4
        /*009c*/ 	.byte	0x03, 0x1b
        /*009e*/ 	.short	0x00ff


	//----- nvinfo : EIATTR_NUM_BARRIERS
	.align		4
        /*00a0*/ 	.byte	0x02, 0x4c
        /*00a2*/ 	.byte	0x01
	.zero		1


	//----- nvinfo : EIATTR_MERCURY_ISA_VERSION
	.align		4
        /*00a4*/ 	.byte	0x03, 0x5f
        /*00a6*/ 	.short	0x0101


	//----- nvinfo : EIATTR_VRC_CTA_INIT_COUNT
	.align		4
        /*00a8*/ 	.byte	0x02, 0x4a
	.zero		1
	.zero		1


	//----- nvinfo : EIATTR_EXIT_INSTR_OFFSETS
	.align		4
        /*00ac*/ 	.byte	0x04, 0x1c
        /*00ae*/ 	.short	(.L_124 - .L_123)


	//   ....[0]....
.L_123:
        /*00b0*/ 	.word	0x00001010


	//----- nvinfo : EIATTR_CRS_STACK_SIZE
	.align		4
.L_124:
        /*00b4*/ 	.byte	0x04, 0x1e
        /*00b6*/ 	.short	(.L_126 - .L_125)
.L_125:
        /*00b8*/ 	.word	0x00000000


	//----- nvinfo : EIATTR_CBANK_PARAM_SIZE
	.align		4
.L_126:
        /*00bc*/ 	.byte	0x03, 0x19
        /*00be*/ 	.short	0x003c


	//----- nvinfo : EIATTR_PARAM_CBANK
	.align		4
        /*00c0*/ 	.byte	0x04, 0x0a
        /*00c2*/ 	.short	(.L_128 - .L_127)
	.align		4
.L_127:
        /*00c4*/ 	.word	index@(.nv.constant0._Z15convRowGPU_combPfS_S_S_S_S_iii)
        /*00c8*/ 	.short	0x0380
        /*00ca*/ 	.short	0x003c


	//----- nvinfo : EIATTR_SW_WAR
	.align		4
.L_128:
        /*00cc*/ 	.byte	0x04, 0x36
        /*00ce*/ 	.short	(.L_130 - .L_129)
.L_129:
        /*00d0*/ 	.word	0x00000008
.L_130:


//--------------------- .nv.info._Z28dog_row_variance_convolutionPfS_S_ii --------------------------
	.section	.nv.info._Z28dog_row_variance_convolutionPfS_S_ii,"",@"SHT_CUDA_INFO"
	.sectionflags	@""
	.align	4


	//----- nvinfo : EIATTR_CUDA_API_VERSION
	.align		4
        /*0000*/ 	.byte	0x04, 0x37
        /*0002*/ 	.short	(.L_132 - .L_131)
.L_131:
        /*0004*/ 	.word	0x00000082


	//----- nvinfo : EIATTR_KPARAM_INFO
	.align		4
.L_132:
        /*0008*/ 	.byte	0x04, 0x17
        /*000a*/ 	.short	(.L_134 - .L_133)
.L_133:
        /*000c*/ 	.word	0x00000000
        /*0010*/ 	.short	0x0004
        /*0012*/ 	.short	0x001c
        /*0014*/ 	.byte	0x00, 0xf0, 0x11, 0x00


	//----- nvinfo : EIATTR_KPARAM_INFO
	.align		4
.L_134:
        /*0018*/ 	.byte	0x04, 0x17
        /*001a*/ 	.short	(.L_136 - .L_135)
.L_135:
        /*001c*/ 	.word	0x00000000
        /*0020*/ 	.short	0x0003
        /*0022*/ 	.short	0x0018
        /*0024*/ 	.byte	0x00, 0xf0, 0x11, 0x00


	//----- nvinfo : EIATTR_KPARAM_INFO
	.align		4
.L_136:
        /*0028*/ 	.byte	0x04, 0x17
        /*002a*/ 	.short	(.L_138 - .L_137)
.L_137:
        /*002c*/ 	.word	0x00000000
        /*0030*/ 	.short	0x0002
        /*0032*/ 	.short	0x0010
        /*0034*/ 	.byte	0x00, 0xf5, 0x21, 0x00


	//----- nvinfo : EIATTR_KPARAM_INFO
	.align		4
.L_138:
        /*0038*/ 	.byte	0x04, 0x17
        /*003a*/ 	.short	(.L_140 - .L_139)
.L_139:
        /*003c*/ 	.word	0x00000000
        /*0040*/ 	.short	0x0001
        /*0042*/ 	.short	0x0008
        /*0044*/ 	.byte	0x00, 0xf5, 0x21, 0x00


	//----- nvinfo : EIATTR_KPARAM_INFO
	.align		4
.L_140:
        /*0048*/ 	.byte	0x04, 0x17
        /*004a*/ 	.short	(.L_142 - .L_141)
.L_141:
        /*004c*/ 	.word	0x00000000
        /*0050*/ 	.short	0x0000
        /*0052*/ 	.short	0x0000
        /*0054*/ 	.byte	0x00, 0xf5, 0x21, 0x00


	//----- nvinfo : EIATTR_SPARSE_MMA_MASK
	.align		4
.L_142:
        /*0058*/ 	.byte	0x03, 0x50
        /*005a*/ 	.short	0x0000


	//----- nvinfo : EIATTR_MAXREG_COUNT
	.align		4
        /*005c*/ 	.byte	0x03, 0x1b
        /*005e*/ 	.short	0x00ff


	//----- nvinfo : EIATTR_NUM_BARRIERS
	.align		4
        /*0060*/ 	.byte	0x02, 0x4c
        /*0062*/ 	.byte	0x01
	.zero		1


	//----- nvinfo : EIATTR_EXTERNS
	.align		4
        /*0064*/ 	.byte	0x04, 0x0f
        /*0066*/ 	.short	(.L_144 - .L_143)


	//   ....[0]....
	.align		4
.L_143:
        /*0068*/ 	.word	index@(vprintf)


	//----- nvinfo : EIATTR_MERCURY_ISA_VERSION
	.align		4
.L_144:
        /*006c*/ 	.byte	0x03, 0x5f
        /*006e*/ 	.short	0x0101


	//----- nvinfo : EIATTR_VRC_CTA_INIT_COUNT
	.align		4
        /*0070*/ 	.byte	0x02, 0x4a
	.zero		1
	.zero		1


	//----- nvinfo : EIATTR_SYSCALL_OFFSETS
	.align		4
        /*0074*/ 	.byte	0x04, 0x46
        /*0076*/ 	.short	(.L_146 - .L_145)


	//   ....[0]....
.L_145:
        /*0078*/ 	.word	0x000001e0


	//----- nvinfo : EIATTR_EXIT_INSTR_OFFSETS
	.align		4
.L_146:
        /*007c*/ 	.byte	0x04, 0x1c
        /*007e*/ 	.short	(.L_148 - .L_147)


	//   ....[0]....
.L_147:
        /*0080*/ 	.word	0x00000a20


	//----- nvinfo : EIATTR_CRS_STACK_SIZE
	.align		4
.L_148:
        /*0084*/ 	.byte	0x04, 0x1e
        /*0086*/ 	.short	(.L_150 - .L_149)
.L_149:
        /*0088*/ 	.word	0x00000000


	//----- nvinfo : EIATTR_CBANK_PARAM_SIZE
	.align		4
.L_150:
        /*008c*/ 	.byte	0x03, 0x19
        /*008e*/ 	.short	0x0020


	//----- nvinfo : EIATTR_PARAM_CBANK
	.align		4
        /*0090*/ 	.byte	0x04, 0x0a
        /*0092*/ 	.short	(.L_152 - .L_151)
	.align		4
.L_151:
        /*0094*/ 	.word	index@(.nv.constant0._Z28dog_row_variance_convolutionPfS_S_ii)
        /*0098*/ 	.short	0x0380
        /*009a*/ 	.short	0x0020


	//----- nvinfo : EIATTR_SW_WAR
	.align		4
.L_152:
        /*009c*/ 	.byte	0x04, 0x36
        /*009e*/ 	.short	(.L_154 - .L_153)
.L_153:
        /*00a0*/ 	.word	0x00000008
.L_154:


//--------------------- .nv.callgraph             --------------------------
	.section	.nv.callgraph,"",@"SHT_CUDA_CALLGRAPH"
	.align	4
	.sectionentsize	8
	.align		4
        /*0000*/ 	.word	0x00000000
	.align		4
        /*0004*/ 	.word	0xffffffff
	.align		4
        /*0008*/ 	.word	index@(_Z28dog_row_variance_convolutionPfS_S_ii)
	.align		4
        /*000c*/ 	.word	index@(vprintf)
	.align		4
        /*0010*/ 	.word	0x00000000
	.align		4
        /*0014*/ 	.word	0xfffffffe
	.align		4
        /*0018*/ 	.word	0x00000000
	.align		4
        /*001c*/ 	.word	0xfffffffd
	.align		4
        /*0020*/ 	.word	0x00000000
	.align		4
        /*0024*/ 	.word	0xfffffffc


//--------------------- .nv.constant4             --------------------------
	.section	.nv.constant4,"a",@progbits
	.align	8
	.align		8
.nv.constant4:
        /*0000*/ 	.dword	$str
	.align		8
        /*0008*/ 	.dword	vprintf


//--------------------- .text._Z43weighted_difference_of_gaussian_subtractionPfS_S_S_ii --------------------------
	.section	.text._Z43weighted_difference_of_gaussian_subtractionPfS_S_S_ii,"ax",@progbits
	.align	128
        .global         _Z43weighted_difference_of_gaussian_subtractionPfS_S_S_ii
        .type           _Z43weighted_difference_of_gaussian_subtractionPfS_S_S_ii,@function
        .size           _Z43weighted_difference_of_gaussian_subtractionPfS_S_S_ii,(.L_x_86 - _Z43weighted_difference_of_gaussian_subtractionPfS_S_S_ii)
        .other          _Z43weighted_difference_of_gaussian_subtractionPfS_S_S_ii,@"STO_CUDA_ENTRY STV_DEFAULT"
_Z43weighted_difference_of_gaussian_subtractionPfS_S_S_ii:
.text._Z43weighted_difference_of_gaussian_subtractionPfS_S_S_ii:
[----:B------:R-:W-:Y:S01]  /*0000*/  LDC R1, c[0x0][0x37c] ;  /* 0x0000df00ff017b82 */ /* 0x000fe20000000800 */
[----:B------:R-:W0:Y:S07]  /*0010*/  S2R R2, SR_TID.X ;  /* 0x0000000000027919 */ /* 0x000e2e0000002100 */
[----:B------:R-:W0:Y:S01]  /*0020*/  S2UR UR6, SR_CTAID.X ;  /* 0x00000000000679c3 */ /* 0x000e220000002500 */
[----:B------:R-:W1:Y:S07]  /*0030*/  LDCU.64 UR4, c[0x0][0x358] ;  /* 0x00006b00ff0477ac */ /* 0x000e6e0008000a00 */
[----:B------:R-:W0:Y:S08]  /*0040*/  LDC R3, c[0x0][0x3a0] ;  /* 0x0000e800ff037b82 */ /* 0x000e300000000800 */
[----:B------:R-:W2:Y:S08]  /*0050*/  LDC.64 R8, c[0x0][0x398] ;  /* 0x0000e600ff087b82 */ /* 0x000eb00000000a00 */
[----:B------:R-:W3:Y:S01]  /*0060*/  LDC.64 R4, c[0x0][0x390] ;  /* 0x0000e400ff047b82 */ /* 0x000ee20000000a00 */
[----:B0-----:R-:W-:-:S04]  /*0070*/  IMAD R2, R3, UR6, R2 ;  /* 0x0000000603027c24 */ /* 0x001fc8000f8e0202 */
[----:B--2---:R-:W-:-:S05]  /*0080*/  IMAD.WIDE R8, R2, 0x4, R8 ;  /* 0x0000000402087825 */ /* 0x004fca00078e0208 */
[----:B-1----:R-:W2:Y:S01]  /*0090*/  LDG.E R3, desc[UR4][R8.64] ;  /* 0x0000000408037981 */ /* 0x002ea2000c1e1900 */
[----:B---3--:R-:W-:-:S05]  /*00a0*/  IMAD.WIDE R4, R2, 0x4, R4 ;  /* 0x0000000402047825 */ /* 0x008fca00078e0204 */
[----:B------:R-:W3:Y:S01]  /*00b0*/  LDG.E R0, desc[UR4][R4.64] ;  /* 0x0000000404007981 */ /* 0x000ee2000c1e1900 */
[----:B------:R-:W-:Y:S01]  /*00c0*/  BSSY.RECONVERGENT B0, `(.L_x_0) ;  /* 0x000000c000007945 */ /* 0x000fe20003800200 */
[----:B--2---:R-:W0:Y:S08]  /*00d0*/  MUFU.RCP R6, R3 ;  /* 0x0000000300067308 */ /* 0x004e300000001000 */
[----:B---3--:R-:W1:Y:S01]  /*00e0*/  FCHK P0, R0, R3 ;  /* 0x0000000300007302 */ /* 0x008e620000000000 */
[----:B0-----:R-:W-:-:S04]  /*00f0*/  FFMA R7, -R3, R6, 1 ;  /* 0x3f80000003077423 */ /* 0x001fc80000000106 */
[----:B------:R-:W-:-:S04]  /*0100*/  FFMA R7, R6, R7, R6 ;  /* 0x0000000706077223 */ /* 0x000fc80000000006 */
[----:B------:R-:W-:-:S04]  /*0110*/  FFMA R6, R0, R7, RZ ;  /* 0x0000000700067223 */ /* 0x000fc800000000ff */
[----:B------:R-:W-:-:S04]  /*0120*/  FFMA R10, -R3, R6, R0 ;  /* 0x00000006030a7223 */ /* 0x000fc80000000100 */
[----:B------:R-:W-:Y:S01]  /*0130*/  FFMA R6, R7, R10, R6 ;  /* 0x0000000a07067223 */ /* 0x000fe20000000006 */
[----:B-1----:R-:W-:Y:S06]  /*0140*/  @!P0 BRA `(.L_x_1) ;  /* 0x00000000000c8947 */ /* 0x002fec0003800000 */
[----:B------:R-:W-:-:S07]  /*0150*/  MOV R8, 0x170 ;  /* 0x0000017000087802 */ /* 0x000fce0000000f00 */
[----:B------:R-:W-:Y:S05]  /*0160*/  CALL.REL.NOINC `($__internal_0_$__cuda_sm3x_div_rn_noftz_f32_slowpath) ;  /* 0x0000000000607944 */ /* 0x000fea0003c00000 */
[----:B------:R-:W-:-:S07]  /*0170*/  IMAD.MOV.U32 R6, RZ, RZ, R0 ;  /* 0x000000ffff067224 */ /* 0x000fce00078e0000 */
.L_x_1:
[----:B------:R-:W-:Y:S05]  /*0180*/  BSYNC.RECONVERGENT B0 ;  /* 0x0000000000007941 */ /* 0x000fea0003800200 */
.L_x_0:
[----:B------:R-:W0:Y:S08]  /*0190*/  LDC.64 R8, c[0x0][0x388] ;  /* 0x0000e200ff087b82 */ /* 0x000e300000000a00 */
[----:B------:R-:W1:Y:S01]  /*01a0*/  LDC.64 R4, c[0x0][0x380] ;  /* 0x0000e000ff047b82 */ /* 0x000e620000000a00 */
[----:B0-----:R-:W-:-:S05]  /*01b0*/  IMAD.WIDE R8, R2, 0x4, R8 ;  /* 0x0000000402087825 */ /* 0x001fca00078e0208 */
[----:B------:R-:W2:Y:S01]  /*01c0*/  LDG.E R3, desc[UR4][R8.64] ;  /* 0x0000000408037981 */ /* 0x000ea2000c1e1900 */
[----:B-1----:R-:W-:-:S05]  /*01d0*/  IMAD.WIDE R4, R2, 0x4, R4 ;  /* 0x0000000402047825 */ /* 0x002fca00078e0204 */
        /* <DEDUP_REMOVED lines=13> */
.L_x_3:
[----:B------:R-:W-:Y:S05]  /*02b0*/  BSYNC.RECONVERGENT B0 ;  /* 0x0000000000007941 */ /* 0x000fea0003800200 */
.L_x_2:
[----:B------:R-:W-:-:S05]  /*02c0*/  FADD R7, -R7, R6 ;  /* 0x0000000607077221 */ /* 0x000fca0000000100 */
[----:B------:R-:W-:Y:S01]  /*02d0*/  STG.E desc[UR4][R4.64], R7 ;  /* 0x0000000704007986 */ /* 0x000fe2000c101904 */
[----:B------:R-:W-:Y:S05]  /*02e0*/  EXIT ;  /* 0x000000000000794d */ /* 0x000fea0003800000 */
        .weak           $__internal_0_$__cuda_sm3x_div_rn_noftz_f32_slowpath
        .type           $__internal_0_$__cuda_sm3x_div_rn_noftz_f32_slowpath,@function
        .size           $__internal_0_$__cuda_sm3x_div_rn_noftz_f32_slowpath,(.L_x_86 - $__internal_0_$__cuda_sm3x_div_rn_noftz_f32_slowpath)
$__internal_0_$__cuda_sm3x_div_rn_noftz_f32_slowpath:
[----:B------:R-:W-:Y:S01]  /*02f0*/  SHF.R.U32.HI R9, RZ, 0x17, R3 ;  /* 0x00000017ff097819 */ /* 0x000fe20000011603 */
[----:B------:R-:W-:Y:S01]  /*0300*/  BSSY.RECONVERGENT B1, `(.L_x_4) ;  /* 0x0000062000017945 */ /* 0x000fe20003800200 */
[----:B------:R-:W-:Y:S02]  /*0310*/  SHF.R.U32.HI R7, RZ, 0x17, R0 ;  /* 0x00000017ff077819 */ /* 0x000fe40000011600 */
[----:B------:R-:W-:Y:S02]  /*0320*/  LOP3.LUT R14, R9, 0xff, RZ, 0xc0, !PT ;  /* 0x000000ff090e7812 */ /* 0x000fe400078ec0ff */
[----:B------:R-:W-:-:S03]  /*0330*/  LOP3.LUT R12, R7, 0xff, RZ, 0xc0, !PT ;  /* 0x000000ff070c7812 */ /* 0x000fc600078ec0ff */
[----:B------:R-:W-:Y:S02]  /*0340*/  VIADD R10, R14, 0xffffffff ;  /* 0xffffffff0e0a7836 */ /* 0x000fe40000000000 */
[----:B------:R-:W-:-:S03]  /*0350*/  VIADD R9, R12, 0xffffffff ;  /* 0xffffffff0c097836 */ /* 0x000fc60000000000 */
[----:B------:R-:W-:-:S04]  /*0360*/  ISETP.GT.U32.AND P0, PT, R10, 0xfd, PT ;  /* 0x000000fd0a00780c */ /* 0x000fc80003f04070 */
[----:B------:R-:W-:-:S13]  /*0370*/  ISETP.GT.U32.OR P0, PT, R9, 0xfd, P0 ;  /* 0x000000fd0900780c */ /* 0x000fda0000704470 */
[----:B------:R-:W-:Y:S01]  /*0380*/  @!P0 IMAD.MOV.U32 R7, RZ, RZ, RZ ;  /* 0x000000ffff078224 */ /* 0x000fe200078e00ff */
[----:B------:R-:W-:Y:S06]  /*0390*/  @!P0 BRA `(.L_x_5) ;  /* 0x00000000005c8947 */ /* 0x000fec0003800000 */
[----:B------:R-:W-:Y:S02]  /*03a0*/  FSETP.GTU.FTZ.AND P0, PT, |R0|, +INF , PT ;  /* 0x7f8000000000780b */ /* 0x000fe40003f1c200 */
[----:B------:R-:W-:-:S04]  /*03b0*/  FSETP.GTU.FTZ.AND P1, PT, |R3|, +INF , PT ;  /* 0x7f8000000300780b */ /* 0x000fc80003f3c200 */
[----:B------:R-:W-:-:S13]  /*03c0*/  PLOP3.LUT P0, PT, P0, P1, PT, 0xf8, 0x8f ;  /* 0x00000000008f781c */ /* 0x000fda0000703f70 */
[----:B------:R-:W-:Y:S05]  /*03d0*/  @P0 BRA `(.L_x_6) ;  /* 0x00000004004c0947 */ /* 0x000fea0003800000 */
[----:B------:R-:W-:-:S13]  /*03e0*/  LOP3.LUT P0, RZ, R3, 0x7fffffff, R0, 0xc8, !PT ;  /* 0x7fffffff03ff7812 */ /* 0x000fda000780c800 */
[----:B------:R-:W-:Y:S05]  /*03f0*/  @!P0 BRA `(.L_x_7) ;  /* 0x00000004003c8947 */ /* 0x000fea0003800000 */
[C---:B------:R-:W-:Y:S02]  /*0400*/  FSETP.NEU.FTZ.AND P2, PT, |R0|.reuse, +INF , PT ;  /* 0x7f8000000000780b */ /* 0x040fe40003f5d200 */
[----:B------:R-:W-:Y:S02]  /*0410*/  FSETP.NEU.FTZ.AND P1, PT, |R3|, +INF , PT ;  /* 0x7f8000000300780b */ /* 0x000fe40003f3d200 */
[----:B------:R-:W-:-:S11]  /*0420*/  FSETP.NEU.FTZ.AND P0, PT, |R0|, +INF , PT ;  /* 0x7f8000000000780b */ /* 0x000fd60003f1d200 */
[----:B------:R-:W-:Y:S05]  /*0430*/  @!P1 BRA !P2, `(.L_x_7) ;  /* 0x00000004002c9947 */ /* 0x000fea0005000000 */
[----:B------:R-:W-:-:S04]  /*0440*/  LOP3.LUT P2, RZ, R0, 0x7fffffff, RZ, 0xc0, !PT ;  /* 0x7fffffff00ff7812 */ /* 0x000fc8000784c0ff */
[----:B------:R-:W-:-:S13]  /*0450*/  PLOP3.LUT P1, PT, P1, P2, PT, 0x2f, 0xf2 ;  /* 0x0000000000f2781c */ /* 0x000fda0000f24577 */
[----:B------:R-:W-:Y:S05]  /*0460*/  @P1 BRA `(.L_x_8) ;  /* 0x0000000400181947 */ /* 0x000fea0003800000 */
[----:B------:R-:W-:-:S04]  /*0470*/  LOP3.LUT P1, RZ, R3, 0x7fffffff, RZ, 0xc0, !PT ;  /* 0x7fffffff03ff7812 */ /* 0x000fc8000782c0ff */
[----:B------:R-:W-:-:S13]  /*0480*/  PLOP3.LUT P0, PT, P0, P1, PT, 0x2f, 0xf2 ;  /* 0x0000000000f2781c */ /* 0x000fda0000702577 */
[----:B------:R-:W-:Y:S05]  /*0490*/  @P0 BRA `(.L_x_9) ;  /* 0x0000000400000947 */ /* 0x000fea0003800000 */
[----:B------:R-:W-:Y:S02]  /*04a0*/  ISETP.GE.AND P0, PT, R9, RZ, PT ;  /* 0x000000ff0900720c */ /* 0x000fe40003f06270 */
[----:B------:R-:W-:-:S11]  /*04b0*/  ISETP.GE.AND P1, PT, R10, RZ, PT ;  /* 0x000000ff0a00720c */ /* 0x000fd60003f26270 */
[----:B------:R-:W-:Y:S02]  /*04c0*/  @P0 IMAD.MOV.U32 R7, RZ, RZ, RZ ;  /* 0x000000ffff070224 */ /* 0x000fe400078e00ff */
[----:B------:R-:W-:Y:S01]  /*04d0*/  @!P0 FFMA R0, R0, 1.84467440737095516160e+19, RZ ;  /* 0x5f80000000008823 */ /* 0x000fe200000000ff */
[----:B------:R-:W-:Y:S02]  /*04e0*/  @!P0 IMAD.MOV.U32 R7, RZ, RZ, -0x40 ;  /* 0xffffffc0ff078424 */ /* 0x000fe400078e00ff */
[----:B------:R-:W-:Y:S02]  /*04f0*/  @!P1 FFMA R3, R3, 1.84467440737095516160e+19, RZ ;  /* 0x5f80000003039823 */ /* 0x000fe400000000ff */
[----:B------:R-:W-:-:S07]  /*0500*/  @!P1 VIADD R7, R7, 0x40 ;  /* 0x0000004007079836 */ /* 0x000fce0000000000 */
.L_x_5:
[----:B------:R-:W-:Y:S01]  /*0510*/  LEA R10, R14, 0xc0800000, 0x17 ;  /* 0xc08000000e0a7811 */ /* 0x000fe200078eb8ff */
[----:B------:R-:W-:Y:S04]  /*0520*/  BSSY.RECONVERGENT B2, `(.L_x_10) ;  /* 0x0000036000027945 */ /* 0x000fe80003800200 */
[----:B------:R-:W-:Y:S02]  /*0530*/  IMAD.IADD R10, R3, 0x1, -R10 ;  /* 0x00000001030a7824 */ /* 0x000fe400078e0a0a */
[----:B------:R-:W-:Y:S02]  /*0540*/  VIADD R3, R12, 0xffffff81 ;  /* 0xffffff810c037836 */ /* 0x000fe40000000000 */
[----:B------:R0:W1:Y:S01]  /*0550*/  MUFU.RCP R9, R10 ;  /* 0x0000000a00097308 */ /* 0x0000620000001000 */
[----:B------:R-:W-:Y:S01]  /*0560*/  FADD.FTZ R11, -R10, -RZ ;  /* 0x800000ff0a0b7221 */ /* 0x000fe20000010100 */
[C---:B------:R-:W-:Y:S01]  /*0570*/  IMAD R0, R3.reuse, -0x800000, R0 ;  /* 0xff80000003007824 */ /* 0x040fe200078e0200 */
[----:B0-----:R-:W-:-:S05]  /*0580*/  IADD3 R10, PT, PT, R3, 0x7f, -R14 ;  /* 0x0000007f030a7810 */ /* 0x001fca0007ffe80e */
[----:B------:R-:W-:Y:S02]  /*0590*/  IMAD.IADD R10, R10, 0x1, R7 ;  /* 0x000000010a0a7824 */ /* 0x000fe400078e0207 */
[----:B-1----:R-:W-:-:S04]  /*05a0*/  FFMA R12, R9, R11, 1 ;  /* 0x3f800000090c7423 */ /* 0x002fc8000000000b */
[----:B------:R-:W-:-:S04]  /*05b0*/  FFMA R16, R9, R12, R9 ;  /* 0x0000000c09107223 */ /* 0x000fc80000000009 */
[----:B------:R-:W-:-:S04]  /*05c0*/  FFMA R9, R0, R16, RZ ;  /* 0x0000001000097223 */ /* 0x000fc800000000ff */
[----:B------:R-:W-:-:S04]  /*05d0*/  FFMA R12, R11, R9, R0 ;  /* 0x000000090b0c7223 */ /* 0x000fc80000000000 */
[----:B------:R-:W-:-:S04]  /*05e0*/  FFMA R9, R16, R12, R9 ;  /* 0x0000000c10097223 */ /* 0x000fc80000000009 */
[----:B------:R-:W-:-:S04]  /*05f0*/  FFMA R12, R11, R9, R0 ;  /* 0x000000090b0c7223 */ /* 0x000fc80000000000 */
[----:B------:R-:W-:-:S05]  /*0600*/  FFMA R0, R16, R12, R9 ;  /* 0x0000000c10007223 */ /* 0x000fca0000000009 */
[----:B------:R-:W-:-:S04]  /*0610*/  SHF.R.U32.HI R3, RZ, 0x17, R0 ;  /* 0x00000017ff037819 */ /* 0x000fc80000011600 */
[----:B------:R-:W-:-:S05]  /*0620*/  LOP3.LUT R3, R3, 0xff, RZ, 0xc0, !PT ;  /* 0x000000ff03037812 */ /* 0x000fca00078ec0ff */
[----:B------:R-:W-:-:S04]  /*0630*/  IMAD.IADD R11, R3, 0x1, R10 ;  /* 0x00000001030b7824 */ /* 0x000fc800078e020a */
[----:B------:R-:W-:-:S05]  /*0640*/  VIADD R3, R11, 0xffffffff ;  /* 0xffffffff0b037836 */ /* 0x000fca0000000000 */
[----:B------:R-:W-:-:S13]  /*0650*/  ISETP.GE.U32.AND P0, PT, R3, 0xfe, PT ;  /* 0x000000fe0300780c */ /* 0x000fda0003f06070 */
[----:B------:R-:W-:Y:S05]  /*0660*/  @!P0 BRA `(.L_x_11) ;  /* 0x0000000000808947 */ /* 0x000fea0003800000 */
[----:B------:R-:W-:-:S13]  /*0670*/  ISETP.GT.AND P0, PT, R11, 0xfe, PT ;  /* 0x000000fe0b00780c */ /* 0x000fda0003f04270 */
[----:B------:R-:W-:Y:S05]  /*0680*/  @P0 BRA `(.L_x_12) ;  /* 0x00000000006c0947 */ /* 0x000fea0003800000 */
[----:B------:R-:W-:-:S13]  /*0690*/  ISETP.GE.AND P0, PT, R11, 0x1, PT ;  /* 0x000000010b00780c */ /* 0x000fda0003f06270 */
[----:B------:R-:W-:Y:S05]  /*06a0*/  @P0 BRA `(.L_x_13) ;  /* 0x0000000000740947 */ /* 0x000fea0003800000 */
[----:B------:R-:W-:Y:S02]  /*06b0*/  ISETP.GE.AND P0, PT, R11, -0x18, PT ;  /* 0xffffffe80b00780c */ /* 0x000fe40003f06270 */
[----:B------:R-:W-:-:S11]  /*06c0*/  LOP3.LUT R0, R0, 0x80000000, RZ, 0xc0, !PT ;  /* 0x8000000000007812 */ /* 0x000fd600078ec0ff */
[----:B------:R-:W-:Y:S05]  /*06d0*/  @!P0 BRA `(.L_x_13) ;  /* 0x0000000000688947 */ /* 0x000fea0003800000 */
[CCC-:B------:R-:W-:Y:S01]  /*06e0*/  FFMA.RZ R3, R16.reuse, R12.reuse, R9.reuse ;  /* 0x0000000c10037223 */ /* 0x1c0fe2000000c009 */
[CCC-:B------:R-:W-:Y:S01]  /*06f0*/  FFMA.RM R10, R16.reuse, R12.reuse, R9.reuse ;  /* 0x0000000c100a7223 */ /* 0x1c0fe20000004009 */
[C---:B------:R-:W-:Y:S02]  /*0700*/  ISETP.NE.AND P2, PT, R11.reuse, RZ, PT ;  /* 0x000000ff0b00720c */ /* 0x040fe40003f45270 */
[----:B------:R-:W-:Y:S02]  /*0710*/  ISETP.NE.AND P1, PT, R11, RZ, PT ;  /* 0x000000ff0b00720c */ /* 0x000fe40003f25270 */
[----:B------:R-:W-:Y:S01]  /*0720*/  LOP3.LUT R7, R3, 0x7fffff, RZ, 0xc0, !PT ;  /* 0x007fffff03077812 */ /* 0x000fe200078ec0ff */
[----:B------:R-:W-:Y:S01]  /*0730*/  FFMA.RP R3, R16, R12, R9 ;  /* 0x0000000c10037223 */ /* 0x000fe20000008009 */
[----:B------:R-:W-:Y:S02]  /*0740*/  VIADD R12, R11, 0x20 ;  /* 0x000000200b0c7836 */ /* 0x000fe40000000000 */
[----:B------:R-:W-:Y:S01]  /*0750*/  LOP3.LUT R7, R7, 0x800000, RZ, 0xfc, !PT ;  /* 0x0080000007077812 */ /* 0x000fe200078efcff */
[----:B------:R-:W-:Y:S01]  /*0760*/  IMAD.MOV R9, RZ, RZ, -R11 ;  /* 0x000000ffff097224 */ /* 0x000fe200078e0a0b */
[----:B------:R-:W-:-:S02]  /*0770*/  FSETP.NEU.FTZ.AND P0, PT, R3, R10, PT ;  /* 0x0000000a0300720b */ /* 0x000fc40003f1d000 */
[----:B------:R-:W-:Y:S02]  /*0780*/  SHF.L.U32 R12, R7, R12, RZ ;  /* 0x0000000c070c7219 */ /* 0x000fe400000006ff */
[----:B------:R-:W-:Y:S02]  /*0790*/  SEL R10, R9, RZ, P2 ;  /* 0x000000ff090a7207 */ /* 0x000fe40001000000 */
[----:B------:R-:W-:Y:S02]  /*07a0*/  ISETP.NE.AND P1, PT, R12, RZ, P1 ;  /* 0x000000ff0c00720c */ /* 0x000fe40000f25270 */
[----:B------:R-:W-:Y:S02]  /*07b0*/  SHF.R.U32.HI R10, RZ, R10, R7 ;  /* 0x0000000aff0a7219 */ /* 0x000fe40000011607 */
[----:B------:R-:W-:Y:S02]  /*07c0*/  PLOP3.LUT P0, PT, P0, P1, PT, 0xf8, 0x8f ;  /* 0x00000000008f781c */ /* 0x000fe40000703f70 */
[----:B------:R-:W-:-:S02]  /*07d0*/  SHF.R.U32.HI R12, RZ, 0x1, R10 ;  /* 0x00000001ff0c7819 */ /* 0x000fc4000001160a */
[----:B------:R-:W-:-:S04]  /*07e0*/  SEL R3, RZ, 0x1, !P0 ;  /* 0x00000001ff037807 */ /* 0x000fc80004000000 */
[----:B------:R-:W-:-:S04]  /*07f0*/  LOP3.LUT R3, R3, 0x1, R12, 0xf8, !PT ;  /* 0x0000000103037812 */ /* 0x000fc800078ef80c */
[----:B------:R-:W-:-:S05]  /*0800*/  LOP3.LUT R3, R3, R10, RZ, 0xc0, !PT ;  /* 0x0000000a03037212 */ /* 0x000fca00078ec0ff */
[----:B------:R-:W-:-:S05]  /*0810*/  IMAD.IADD R3, R12, 0x1, R3 ;  /* 0x000000010c037824 */ /* 0x000fca00078e0203 */
[----:B------:R-:W-:Y:S01]  /*0820*/  LOP3.LUT R0, R3, R0, RZ, 0xfc, !PT ;  /* 0x0000000003007212 */ /* 0x000fe200078efcff */
[----:B------:R-:W-:Y:S06]  /*0830*/  BRA `(.L_x_13) ;  /* 0x0000000000107947 */ /* 0x000fec0003800000 */
.L_x_12:
[----:B------:R-:W-:-:S04]  /*0840*/  LOP3.LUT R0, R0, 0x80000000, RZ, 0xc0, !PT ;  /* 0x8000000000007812 */ /* 0x000fc800078ec0ff */
[----:B------:R-:W-:Y:S01]  /*0850*/  LOP3.LUT R0, R0, 0x7f800000, RZ, 0xfc, !PT ;  /* 0x7f80000000007812 */ /* 0x000fe200078efcff */
[----:B------:R-:W-:Y:S06]  /*0860*/  BRA `(.L_x_13) ;  /* 0x0000000000047947 */ /* 0x000fec0003800000 */
.L_x_11:
[----:B------:R-:W-:-:S07]  /*0870*/  IMAD R0, R10, 0x800000, R0 ;  /* 0x008000000a007824 */ /* 0x000fce00078e0200 */
.L_x_13:
[----:B------:R-:W-:Y:S05]  /*0880*/  BSYNC.RECONVERGENT B2 ;  /* 0x0000000000027941 */ /* 0x000fea0003800200 */
.L_x_10:
[----:B------:R-:W-:Y:S05]  /*0890*/  BRA `(.L_x_14) ;  /* 0x0000000000207947 */ /* 0x000fea0003800000 */
.L_x_9:
[----:B------:R-:W-:-:S04]  /*08a0*/  LOP3.LUT R0, R3, 0x80000000, R0, 0x48, !PT ;  /* 0x8000000003007812 */ /* 0x000fc800078e4800 */
[----:B------:R-:W-:Y:S01]  /*08b0*/  LOP3.LUT R0, R0, 0x7f800000, RZ, 0xfc, !PT ;  /* 0x7f80000000007812 */ /* 0x000fe200078efcff */
[----:B------:R-:W-:Y:S06]  /*08c0*/  BRA `(.L_x_14) ;  /* 0x0000000000147947 */ /* 0x000fec0003800000 */
.L_x_8:
[----:B------:R-:W-:Y:S01]  /*08d0*/  LOP3.LUT R0, R3, 0x80000000, R0, 0x48, !PT ;  /* 0x8000000003007812 */ /* 0x000fe200078e4800 */
[----:B------:R-:W-:Y:S06]  /*08e0*/  BRA `(.L_x_14) ;  /* 0x00000000000c7947 */ /* 0x000fec0003800000 */
.L_x_7:
[----:B------:R-:W0:Y:S01]  /*08f0*/  MUFU.RSQ R0, -QNAN ;  /* 0xffc0000000007908 */ /* 0x000e220000001400 */
[----:B------:R-:W-:Y:S05]  /*0900*/  BRA `(.L_x_14) ;  /* 0x0000000000047947 */ /* 0x000fea0003800000 */
.L_x_6:
[----:B------:R-:W-:-:S07]  /*0910*/  FADD.FTZ R0, R0, R3 ;  /* 0x0000000300007221 */ /* 0x000fce0000010000 */
.L_x_14:
[----:B------:R-:W-:Y:S05]  /*0920*/  BSYNC.RECONVERGENT B1 ;  /* 0x0000000000017941 */ /* 0x000fea0003800200 */
.L_x_4:
[----:B------:R-:W-:-:S04]  /*0930*/  IMAD.MOV.U32 R9, RZ, RZ, 0x0 ;  /* 0x00000000ff097424 */ /* 0x000fc800078e00ff */
[----:B0-----:R-:W-:Y:S05]  /*0940*/  RET.REL.NODEC R8 `(_Z43weighted_difference_of_gaussian_subtractionPfS_S_S_ii) ;  /* 0xfffffff408ac7950 */ /* 0x001fea0003c3ffff */
.L_x_15:
[----:B------:R-:W-:-:S00]  /*0950*/  BRA `(.L_x_15) ;  /* 0xfffffffc00fc7947 */ /* 0x000fc0000383ffff */
[----:B------:R-:W-:-:S00]  /*0960*/  NOP ;  /* 0x0000000000007918 */ /* 0x000fc00000000000 */
        /* <DEDUP_REMOVED lines=9> */
.L_x_86:


//--------------------- .text._Z22dog_column_convolutionPfS_iii --------------------------
	.section	.text._Z22dog_column_convolutionPfS_iii,"ax",@progbits
	.align	128
        .global         _Z22dog_column_convolutionPfS_iii
        .type           _Z22dog_column_convolutionPfS_iii,@function
        .size           _Z22dog_column_convolutionPfS_iii,(.L_x_91 - _Z22dog_column_convolutionPfS_iii)
        .other          _Z22dog_column_convolutionPfS_iii,@"STO_CUDA_ENTRY STV_DEFAULT"
_Z22dog_column_convolutionPfS_iii:
.text._Z22dog_column_convolutionPfS_iii:
[----:B------:R-:W-:Y:S01]  /*0000*/  LDC R1, c[0x0][0x37c] ;  /* 0x0000df00ff017b82 */ /* 0x000fe20000000800 */
[----:B------:R-:W0:Y:S07]  /*0010*/  S2R R15, SR_TID.X ;  /* 0x00000000000f7919 */ /* 0x000e2e0000002100 */
[----:B------:R-:W1:Y:S01]  /*0020*/  LDC R0, c[0x0][0x398] ;  /* 0x0000e600ff007b82 */ /* 0x000e620000000800 */
[----:B------:R-:W-:Y:S07]  /*0030*/  BSSY.RECONVERGENT B0, `(.L_x_16) ;  /* 0x000000f000007945 */ /* 0x000fee0003800200 */
[----:B------:R-:W2:Y:S01]  /*0040*/  LDC R6, c[0x0][0x394] ;  /* 0x0000e500ff067b82 */ /* 0x000ea20000000800 */
[----:B-1----:R-:W-:Y:S01]  /*0050*/  IMAD.SHL.U32 R4, R0, 0x2, RZ ;  /* 0x0000000200047824 */ /* 0x002fe200078e00ff */
[----:B0-----:R-:W-:-:S04]  /*0060*/  ISETP.GE.AND P0, PT, R15, R0, PT ;  /* 0x000000000f00720c */ /* 0x001fc80003f06270 */
[----:B------:R-:W-:-:S09]  /*0070*/  ISETP.GE.AND P1, PT, R15, R4, PT ;  /* 0x000000040f00720c */ /* 0x000fd20003f26270 */
[----:B--2---:R-:W-:Y:S05]  /*0080*/  @P0 BRA `(.L_x_17) ;  /* 0x0000000000240947 */ /* 0x004fea0003800000 */
[----:B------:R-:W0:Y:S01]  /*0090*/  S2UR UR5, SR_CgaCtaId ;  /* 0x00000000000579c3 */ /* 0x000e220000008800 */
[----:B------:R-:W1:Y:S01]  /*00a0*/  LDCU UR6, c[0x0][0x390] ;  /* 0x00007200ff0677ac */ /* 0x000e620008000800 */
[----:B------:R-:W-:Y:S01]  /*00b0*/  UMOV UR4, 0x400 ;  /* 0x0000040000047882 */ /* 0x000fe20000000000 */
[----:B-1----:R-:W-:Y:S01]  /*00c0*/  IADD3 R2, PT, PT, R0, UR6, R15 ;  /* 0x0000000600027c10 */ /* 0x002fe2000fffe00f */
[----:B0-----:R-:W-:-:S06]  /*00d0*/  ULEA UR4, UR5, UR4, 0x18 ;  /* 0x0000000405047291 */ /* 0x001fcc000f8ec0ff */
[----:B------:R-:W-:Y:S02]  /*00e0*/  LEA R3, R15, UR4, 0x2 ;  /* 0x000000040f037c11 */ /* 0x000fe4000f8e10ff */
[----:B------:R-:W-:-:S03]  /*00f0*/  LEA R2, R2, UR4, 0x2 ;  /* 0x0000000402027c11 */ /* 0x000fc6000f8e10ff */
[----:B------:R0:W-:Y:S04]  /*0100*/  STS [R3], RZ ;  /* 0x000000ff03007388 */ /* 0x0001e80000000800 */
[----:B------:R0:W-:Y:S02]  /*0110*/  STS [R2], RZ ;  /* 0x000000ff02007388 */ /* 0x0001e40000000800 */
.L_x_17:
[----:B------:R-:W-:Y:S05]  /*0120*/  BSYNC.RECONVERGENT B0 ;  /* 0x0000000000007941 */ /* 0x000fea0003800200 */
.L_x_16:
[----:B------:R-:W1:Y:S01]  /*0130*/  S2UR UR4, SR_CTAID.X ;  /* 0x00000000000479c3 */ /* 0x000e620000002500 */
[----:B------:R-:W2:Y:S07]  /*0140*/  LDCU.64 UR6, c[0x0][0x358] ;  /* 0x00006b00ff0677ac */ /* 0x000eae0008000a00 */
[----:B0-----:R-:W0:Y:S08]  /*0150*/  LDC.64 R2, c[0x0][0x380] ;  /* 0x0000e000ff027b82 */ /* 0x001e300000000a00 */
[----:B------:R-:W3:Y:S01]  /*0160*/  @!P1 LDC.64 R10, c[0x0][0x388] ;  /* 0x0000e200ff0a9b82 */ /* 0x000ee20000000a00 */
[----:B-1----:R-:W-:-:S04]  /*0170*/  IMAD R5, R15, R6, UR4 ;  /* 0x000000040f057e24 */ /* 0x002fc8000f8e0206 */
[----:B0-----:R-:W-:-:S05]  /*0180*/  IMAD.WIDE R2, R5, 0x4, R2 ;  /* 0x0000000405027825 */ /* 0x001fca00078e0202 */
[----:B--2---:R-:W2:Y:S01]  /*0190*/  LDG.E R9, desc[UR6][R2.64] ;  /* 0x0000000602097981 */ /* 0x004ea2000c1e1900 */
[----:B---3--:R-:W-:-:S06]  /*01a0*/  @!P1 IMAD.WIDE.U32 R10, R15, 0x4, R10 ;  /* 0x000000040f0a9825 */ /* 0x008fcc00078e000a */
[----:B------:R-:W3:Y:S01]  /*01b0*/  @!P1 LDG.E R10, desc[UR6][R10.64] ;  /* 0x000000060a0a9981 */ /* 0x000ee2000c1e1900 */
[----:B------:R-:W0:Y:S01]  /*01c0*/  S2R R5, SR_CgaCtaId ;  /* 0x0000000000057919 */ /* 0x000e220000008800 */
[----:B------:R-:W-:Y:S02]  /*01d0*/  MOV R6, 0x400 ;  /* 0x0000040000067802 */ /* 0x000fe40000000f00 */
[----:B------:R-:W-:-:S03]  /*01e0*/  IADD3 R8, PT, PT, R15, R0, RZ ;  /* 0x000000000f087210 */ /* 0x000fc60007ffe0ff */
[----:B------:R-:W-:Y:S01]  /*01f0*/  @!P1 VIADD R12, R6, 0x10cc ;  /* 0x000010cc060c9836 */ /* 0x000fe20000000000 */
[----:B------:R-:W-:Y:S01]  /*0200*/  ISETP.GE.AND P0, PT, R0, 0x1, PT ;  /* 0x000000010000780c */ /* 0x000fe20003f06270 */
[----:B------:R-:W-:Y:S01]  /*0210*/  IMAD.MOV.U32 R21, RZ, RZ, RZ ;  /* 0x000000ffff157224 */ /* 0x000fe200078e00ff */
[C---:B0-----:R-:W-:Y:S02]  /*0220*/  LEA R7, R5.reuse, R6, 0x18 ;  /* 0x0000000605077211 */ /* 0x041fe400078ec0ff */
[----:B------:R-:W-:-:S03]  /*0230*/  @!P1 LEA R13, R5, R12, 0x18 ;  /* 0x0000000c050d9211 */ /* 0x000fc600078ec0ff */
[----:B------:R-:W-:Y:S01]  /*0240*/  IMAD R12, R8, 0x4, R7 ;  /* 0x00000004080c7824 */ /* 0x000fe200078e0207 */
[----:B------:R-:W-:-:S04]  /*0250*/  @!P1 LEA R13, R15, R13, 0x2 ;  /* 0x0000000d0f0d9211 */ /* 0x000fc800078e10ff */
[----:B--2---:R0:W-:Y:S04]  /*0260*/  STS [R12], R9 ;  /* 0x000000090c007388 */ /* 0x0041e80000000800 */
[----:B---3--:R0:W-:Y:S01]  /*0270*/  @!P1 STS [R13], R10 ;  /* 0x0000000a0d009388 */ /* 0x0081e20000000800 */
[----:B------:R-:W-:Y:S06]  /*0280*/  BAR.SYNC.DEFER_BLOCKING 0x0 ;  /* 0x0000000000007b1d */ /* 0x000fec0000010000 */
[----:B------:R-:W-:Y:S05]  /*0290*/  @!P0 BRA `(.L_x_18) ;  /* 0x00000004005c8947 */ /* 0x000fea0003800000 */
[----:B------:R-:W-:Y:S01]  /*02a0*/  ISETP.GE.U32.AND P1, PT, R0, 0x4, PT ;  /* 0x000000040000780c */ /* 0x000fe20003f26070 */
[----:B------:R-:W-:Y:S01]  /*02b0*/  IMAD.MOV.U32 R21, RZ, RZ, RZ ;  /* 0x000000ffff157224 */ /* 0x000fe200078e00ff */
[----:B------:R-:W-:Y:S02]  /*02c0*/  LOP3.LUT R25, R4, 0x6, RZ, 0xc0, !PT ;  /* 0x0000000604197812 */ /* 0x000fe400078ec0ff */
[----:B0-----:R-:W-:Y:S02]  /*02d0*/  IADD3 R9, PT, PT, -R0, RZ, RZ ;  /* 0x000000ff00097210 */ /* 0x001fe40007ffe1ff */
[----:B------:R-:W-:-:S07]  /*02e0*/  ISETP.NE.AND P0, PT, R25, RZ, PT ;  /* 0x000000ff1900720c */ /* 0x000fce0003f05270 */
[----:B------:R-:W-:Y:S06]  /*02f0*/  @!P1 BRA `(.L_x_19) ;  /* 0x00000000009c9947 */ /* 0x000fec0003800000 */
[----:B------:R-:W-:Y:S01]  /*0300*/  LEA R12, R0, R15, 0x1 ;  /* 0x0000000f000c7211 */ /* 0x000fe200078e08ff */
[----:B------:R-:W-:Y:S01]  /*0310*/  VIADD R14, R6, 0x10cc ;  /* 0x000010cc060e7836 */ /* 0x000fe20000000000 */
[----:B------:R-:W-:Y:S01]  /*0320*/  LOP3.LUT R10, R4, 0xfffffff8, RZ, 0xc0, !PT ;  /* 0xfffffff8040a7812 */ /* 0x000fe200078ec0ff */
[----:B------:R-:W-:Y:S01]  /*0330*/  IMAD.MOV.U32 R21, RZ, RZ, RZ ;  /* 0x000000ffff157224 */ /* 0x000fe200078e00ff */
[----:B------:R-:W-:Y:S02]  /*0340*/  LEA R12, R12, R7, 0x2 ;  /* 0x000000070c0c7211 */ /* 0x000fe400078e10ff */
[----:B------:R-:W-:Y:S02]  /*0350*/  LEA R14, R5, R14, 0x18 ;  /* 0x0000000e050e7211 */ /* 0x000fe400078ec0ff */
[----:B------:R-:W-:Y:S01]  /*0360*/  IADD3 R10, PT, PT, -R10, RZ, RZ ;  /* 0x000000ff0a0a7210 */ /* 0x000fe20007ffe1ff */
[----:B------:R-:W-:Y:S01]  /*0370*/  VIADD R12, R12, 0xfffffff4 ;  /* 0xfffffff40c0c7836 */ /* 0x000fe20000000000 */
[----:B------:R-:W-:-:S07]  /*0380*/  IADD3 R11, PT, PT, R14, 0x10, RZ ;  /* 0x000000100e0b7810 */ /* 0x000fce0007ffe0ff */
.L_x_20:
[----:B------:R-:W-:Y:S01]  /*0390*/  LDS R20, [R12+0xc] ;  /* 0x00000c000c147984 */ /* 0x000fe20000000800 */
[----:B------:R-:W-:Y:S01]  /*03a0*/  VIADD R10, R10, 0x8 ;  /* 0x000000080a0a7836 */ /* 0x000fe20000000000 */
[----:B------:R-:W-:Y:S02]  /*03b0*/  IADD3 R9, PT, PT, R9, 0x8, RZ ;  /* 0x0000000809097810 */ /* 0x000fe40007ffe0ff */
[----:B------:R-:W0:Y:S02]  /*03c0*/  LDS R19, [R11+-0x10] ;  /* 0xfffff0000b137984 */ /* 0x000e240000000800 */
[----:B------:R-:W-:Y:S02]  /*03d0*/  ISETP.NE.AND P1, PT, R10, RZ, PT ;  /* 0x000000ff0a00720c */ /* 0x000fe40003f25270 */
[----:B------:R-:W-:Y:S04]  /*03e0*/  LDS R23, [R11+-0xc] ;  /* 0xfffff4000b177984 */ /* 0x000fe80000000800 */
[----:B------:R-:W1:Y:S04]  /*03f0*/  LDS R22, [R12+0x8] ;  /* 0x000008000c167984 */ /* 0x000e680000000800 */
[----:B------:R-:W-:Y:S04]  /*0400*/  LDS R13, [R11+-0x8] ;  /* 0xfffff8000b0d7984 */ /* 0x000fe80000000800 */
[----:B------:R-:W2:Y:S04]  /*0410*/  LDS R14, [R12+0x4] ;  /* 0x000004000c0e7984 */ /* 0x000ea80000000800 */
[----:B------:R-:W-:Y:S04]  /*0420*/  LDS R15, [R11+-0x4] ;  /* 0xfffffc000b0f7984 */ /* 0x000fe80000000800 */
[----:B------:R-:W3:Y:S04]  /*0430*/  LDS R16, [R12] ;  /* 0x000000000c107984 */ /* 0x000ee80000000800 */
[----:B------:R-:W-:Y:S04]  /*0440*/  LDS R17, [R11] ;  /* 0x000000000b117984 */ /* 0x000fe80000000800 */
[----:B------:R-:W4:Y:S04]  /*0450*/  LDS R18, [R12+-0x4] ;  /* 0xfffffc000c127984 */ /* 0x000f280000000800 */
[----:B------:R-:W-:Y:S01]  /*0460*/  LDS R24, [R11+0x8] ;  /* 0x000008000b187984 */ /* 0x000fe20000000800 */
[----:B0-----:R-:W-:-:S03]  /*0470*/  FFMA R21, R20, R19, R21 ;  /* 0x0000001314157223 */ /* 0x001fc60000000015 */
[----:B------:R-:W-:Y:S04]  /*0480*/  LDS R20, [R11+0x4] ;  /* 0x000004000b147984 */ /* 0x000fe80000000800 */
[----:B------:R-:W0:Y:S01]  /*0490*/  LDS R19, [R12+-0x8] ;  /* 0xfffff8000c137984 */ /* 0x000e220000000800 */
[----:B-1----:R-:W-:-:S03]  /*04a0*/  FFMA R27, R22, R23, R21 ;  /* 0x00000017161b7223 */ /* 0x002fc60000000015 */
[----:B------:R-:W1:Y:S04]  /*04b0*/  LDS R23, [R12+-0xc] ;  /* 0xfffff4000c177984 */ /* 0x000e680000000800 */
[----:B------:R5:W-:Y:S01]  /*04c0*/  LDS R22, [R11+0xc] ;  /* 0x00000c000b167984 */ /* 0x000be20000000800 */
[----:B--2---:R-:W-:-:S03]  /*04d0*/  FFMA R13, R14, R13, R27 ;  /* 0x0000000d0e0d7223 */ /* 0x004fc6000000001b */
[----:B------:R2:W1:Y:S01]  /*04e0*/  LDS R21, [R12+-0x10] ;  /* 0xfffff0000c157984 */ /* 0x0004620000000800 */
[----:B-----5:R-:W-:Y:S02]  /*04f0*/  VIADD R11, R11, 0x20 ;  /* 0x000000200b0b7836 */ /* 0x020fe40000000000 */
[----:B---3--:R-:W-:Y:S01]  /*0500*/  FFMA R13, R16, R15, R13 ;  /* 0x0000000f100d7223 */ /* 0x008fe2000000000d */
[----:B--2---:R-:W-:-:S03]  /*0510*/  IADD3 R12, PT, PT, R12, -0x20, RZ ;  /* 0xffffffe00c0c7810 */ /* 0x004fc60007ffe0ff */
[----:B----4-:R-:W-:-:S04]  /*0520*/  FFMA R18, R18, R17, R13 ;  /* 0x0000001112127223 */ /* 0x010fc8000000000d */
[----:B0-----:R-:W-:-:S04]  /*0530*/  FFMA R18, R19, R20, R18 ;  /* 0x0000001413127223 */ /* 0x001fc80000000012 */
[----:B-1----:R-:W-:-:S04]  /*0540*/  FFMA R18, R23, R24, R18 ;  /* 0x0000001817127223 */ /* 0x002fc80000000012 */
[----:B------:R-:W-:Y:S01]  /*0550*/  FFMA R21, R21, R22, R18 ;  /* 0x0000001615157223 */ /* 0x000fe20000000012 */
[----:B------:R-:W-:Y:S06]  /*0560*/  @P1 BRA `(.L_x_20) ;  /* 0xfffffffc00881947 */ /* 0x000fec000383ffff */
.L_x_19:
[----:B------:R-:W-:Y:S05]  /*0570*/  @!P0 BRA `(.L_x_18) ;  /* 0x0000000000a48947 */ /* 0x000fea0003800000 */
[----:B------:R-:W-:Y:S02]  /*0580*/  ISETP.GE.U32.AND P0, PT, R25, 0x4, PT ;  /* 0x000000041900780c */ /* 0x000fe40003f06070 */
[----:B------:R-:W-:-:S11]  /*0590*/  LOP3.LUT P1, RZ, R4, 0x2, RZ, 0xc0, !PT ;  /* 0x0000000204ff7812 */ /* 0x000fd6000782c0ff */
[----:B------:R-:W-:Y:S05]  /*05a0*/  @!P0 BRA `(.L_x_21) ;  /* 0x00000000004c8947 */ /* 0x000fea0003800000 */
[----:B------:R-:W-:Y:S01]  /*05b0*/  VIADD R12, R6, 0x10cc ;  /* 0x000010cc060c7836 */ /* 0x000fe20000000000 */
[C---:B------:R-:W-:Y:S01]  /*05c0*/  IADD3 R10, PT, PT, R9.reuse, R0, RZ ;  /* 0x00000000090a7210 */ /* 0x040fe20007ffe0ff */
[----:B------:R-:W-:Y:S01]  /*05d0*/  IMAD.IADD R4, R8, 0x1, -R9 ;  /* 0x0000000108047824 */ /* 0x000fe200078e0a09 */
[----:B------:R-:W-:Y:S02]  /*05e0*/  IADD3 R9, PT, PT, R9, 0x4, RZ ;  /* 0x0000000409097810 */ /* 0x000fe40007ffe0ff */
[----:B------:R-:W-:Y:S02]  /*05f0*/  LEA R11, R5, R12, 0x18 ;  /* 0x0000000c050b7211 */ /* 0x000fe400078ec0ff */
[----:B------:R-:W-:-:S03]  /*0600*/  LEA R4, R4, R7, 0x2 ;  /* 0x0000000704047211 */ /* 0x000fc600078e10ff */
[----:B------:R-:W-:Y:S02]  /*0610*/  IMAD R11, R10, 0x4, R11 ;  /* 0x000000040a0b7824 */ /* 0x000fe400078e020b */
[----:B------:R-:W-:Y:S04]  /*0620*/  LDS R10, [R4] ;  /* 0x00000000040a7984 */ /* 0x000fe80000000800 */
[----:B------:R-:W0:Y:S04]  /*0630*/  LDS R12, [R11] ;  /* 0x000000000b0c7984 */ /* 0x000e280000000800 */
[----:B------:R-:W-:Y:S04]  /*0640*/  LDS R14, [R11+0x4] ;  /* 0x000004000b0e7984 */ /* 0x000fe80000000800 */
[----:B------:R-:W1:Y:S04]  /*0650*/  LDS R13, [R4+-0x4] ;  /* 0xfffffc00040d7984 */ /* 0x000e680000000800 */
[----:B------:R-:W-:Y:S04]  /*0660*/  LDS R16, [R11+0x8] ;  /* 0x000008000b107984 */ /* 0x000fe80000000800 */
[----:B------:R-:W2:Y:S04]  /*0670*/  LDS R15, [R4+-0x8] ;  /* 0xfffff800040f7984 */ /* 0x000ea80000000800 */
[----:B------:R-:W-:Y:S04]  /*0680*/  LDS R18, [R11+0xc] ;  /* 0x00000c000b127984 */ /* 0x000fe80000000800 */
[----:B------:R-:W3:Y:S01]  /*0690*/  LDS R17, [R4+-0xc] ;  /* 0xfffff40004117984 */ /* 0x000ee20000000800 */
[----:B0-----:R-:W-:-:S04]  /*06a0*/  FFMA R10, R10, R12, R21 ;  /* 0x0000000c0a0a7223 */ /* 0x001fc80000000015 */
[----:B-1----:R-:W-:-:S04]  /*06b0*/  FFMA R10, R13, R14, R10 ;  /* 0x0000000e0d0a7223 */ /* 0x002fc8000000000a */
[----:B--2---:R-:W-:-:S04]  /*06c0*/  FFMA R10, R15, R16, R10 ;  /* 0x000000100f0a7223 */ /* 0x004fc8000000000a */
[----:B---3--:R-:W-:-:S07]  /*06d0*/  FFMA R21, R17, R18, R10 ;  /* 0x0000001211157223 */ /* 0x008fce000000000a */
.L_x_21:
[----:B------:R-:W-:Y:S05]  /*06e0*/  @!P1 BRA `(.L_x_18) ;  /* 0x0000000000489947 */ /* 0x000fea0003800000 */
[----:B------:R-:W0:Y:S01]  /*06f0*/  LDCU.U16 UR4, c[0x0][0x398] ;  /* 0x00007300ff0477ac */ /* 0x000e220008000400 */
[----:B------:R-:W-:Y:S01]  /*0700*/  VIADD R6, R6, 0x10cc ;  /* 0x000010cc06067836 */ /* 0x000fe20000000000 */
[----:B------:R-:W-:Y:S01]  /*0710*/  IADD3 R0, PT, PT, R9, R0, RZ ;  /* 0x0000000009007210 */ /* 0x000fe20007ffe0ff */
[----:B------:R-:W-:-:S03]  /*0720*/  IMAD.IADD R8, R8, 0x1, -R9 ;  /* 0x0000000108087824 */ /* 0x000fc600078e0a09 */
[----:B------:R-:W-:Y:S02]  /*0730*/  LEA R5, R5, R6, 0x18 ;  /* 0x0000000605057211 */ /* 0x000fe400078ec0ff */
[----:B------:R-:W-:-:S03]  /*0740*/  LEA R7, R8, R7, 0x2 ;  /* 0x0000000708077211 */ /* 0x000fc600078e10ff */
[----:B------:R-:W-:Y:S01]  /*0750*/  IMAD R0, R0, 0x4, R5 ;  /* 0x0000000400007824 */ /* 0x000fe200078e0205 */
[----:B0-----:R-:W-:-:S04]  /*0760*/  USHF.L.U32 UR4, UR4, 0x1, URZ ;  /* 0x0000000104047899 */ /* 0x001fc800080006ff */
[----:B------:R-:W-:-:S04]  /*0770*/  ULOP3.LUT UR4, UR4, 0x2, URZ, 0xe2, !UPT ;  /* 0x0000000204047892 */ /* 0x000fc8000f8ee2ff */
[----:B------:R-:W-:-:S12]  /*0780*/  UIADD3 UR4, UPT, UPT, -UR4, URZ, URZ ;  /* 0x000000ff04047290 */ /* 0x000fd8000fffe1ff */
.L_x_22:
[----:B------:R0:W-:Y:S01]  /*0790*/  LDS R4, [R7] ;  /* 0x0000000007047984 */ /* 0x0001e20000000800 */
[----:B------:R-:W-:-:S03]  /*07a0*/  UIADD3 UR4, UPT, UPT, UR4, 0x1, URZ ;  /* 0x0000000104047890 */ /* 0x000fc6000fffe0ff */
[----:B------:R1:W2:Y:S01]  /*07b0*/  LDS R5, [R0] ;  /* 0x0000000000057984 */ /* 0x0002a20000000800 */
[----:B------:R-:W-:Y:S01]  /*07c0*/  UISETP.NE.AND UP0, UPT, UR4, URZ, UPT ;  /* 0x000000ff0400728c */ /* 0x000fe2000bf05270 */
[----:B0-----:R-:W-:Y:S01]  /*07d0*/  IADD3 R7, PT, PT, R7, -0x4, RZ ;  /* 0xfffffffc07077810 */ /* 0x001fe20007ffe0ff */
[----:B-1----:R-:W-:Y:S02]  /*07e0*/  VIADD R0, R0, 0x4 ;  /* 0x0000000400007836 */ /* 0x002fe40000000000 */
[----:B--2---:R-:W-:-:S05]  /*07f0*/  FFMA R21, R4, R5, R21 ;  /* 0x0000000504157223 */ /* 0x004fca0000000015 */
[----:B------:R-:W-:Y:S05]  /*0800*/  BRA.U UP0, `(.L_x_22) ;  /* 0xfffffffd00e07547 */ /* 0x000fea000b83ffff */
.L_x_18:
[----:B------:R-:W-:Y:S01]  /*0810*/  STG.E desc[UR6][R2.64], R21 ;  /* 0x0000001502007986 */ /* 0x000fe2000c101906 */
[----:B------:R-:W-:Y:S05]  /*0820*/  EXIT ;  /* 0x000000000000794d */ /* 0x000fea0003800000 */
.L_x_23:
        /* <DEDUP_REMOVED lines=13> */
.L_x_91:


//--------------------- .text._Z19dog_row_convolutionPfS_S_S_iS_ --------------------------
	.section	.text._Z19dog_row_convolutionPfS_S_S_iS_,"ax",@progbits
	.align	128
        .global         _Z19dog_row_convolutionPfS_S_S_iS_
        .type           _Z19dog_row_convolutionPfS_S_S_iS_,@function
        .size           _Z19dog_row_convolutionPfS_S_S_iS_,(.L_x_87 - _Z19dog_row_convolutionPfS_S_S_iS_)
        .other          _Z19dog_row_convolutionPfS_S_S_iS_,@"STO_CUDA_ENTRY STV_DEFAULT"
_Z19dog_row_convolutionPfS_S_S_iS_:
.text._Z19dog_row_convolutionPfS_S_S_iS_:
[----:B------:R-:W-:Y:S01]  /*0000*/  LDC R1, c[0x0][0x37c] ;  /* 0x0000df00ff017b82 */ /* 0x000fe20000000800 */
[----:B------:R-:W0:Y:S07]  /*0010*/  S2R R4, SR_TID.X ;  /* 0x0000000000047919 */ /* 0x000e2e0000002100 */
[----:B------:R-:W0:Y:S01]  /*0020*/  S2UR UR4, SR_CTAID.X ;  /* 0x00000000000479c3 */ /* 0x000e220000002500 */
[----:B------:R-:W1:Y:S07]  /*0030*/  LDCU.64 UR6, c[0x0][0x358] ;  /* 0x00006b00ff0677ac */ /* 0x000e6e0008000a00 */
[----:B------:R-:W0:Y:S08]  /*0040*/  LDC R13, c[0x0][0x360] ;  /* 0x0000d800ff0d7b82 */ /* 0x000e300000000800 */
[----:B------:R-:W2:Y:S08]  /*0050*/  LDC.64 R10, c[0x0][0x388] ;  /* 0x0000e200ff0a7b82 */ /* 0x000eb00000000a00 */
[----:B------:R-:W3:Y:S08]  /*0060*/  LDC.64 R6, c[0x0][0x380] ;  /* 0x0000e000ff067b82 */ /* 0x000ef00000000a00 */
[----:B------:R-:W4:Y:S01]  /*0070*/  LDC.64 R8, c[0x0][0x3a8] ;  /* 0x0000ea00ff087b82 */ /* 0x000f220000000a00 */
[----:B0-----:R-:W-:Y:S01]  /*0080*/  IMAD R2, R13, UR4, R4 ;  /* 0x000000040d027c24 */ /* 0x001fe2000f8e0204 */
[----:B------:R-:W0:Y:S03]  /*0090*/  LDCU UR4, c[0x0][0x3a0] ;  /* 0x00007400ff0477ac */ /* 0x000e260008000800 */
[----:B--2---:R-:W-:-:S05]  /*00a0*/  IMAD.WIDE R10, R2, 0x4, R10 ;  /* 0x00000004020a7825 */ /* 0x004fca00078e020a */
[----:B-1----:R1:W2:Y:S01]  /*00b0*/  LDG.E R3, desc[UR6][R10.64] ;  /* 0x000000060a037981 */ /* 0x0022a2000c1e1900 */
[----:B---3--:R-:W-:-:S06]  /*00c0*/  IMAD.WIDE R6, R2, 0x4, R6 ;  /* 0x0000000402067825 */ /* 0x008fcc00078e0206 */
[----:B------:R-:W3:Y:S01]  /*00d0*/  LDG.E R6, desc[UR6][R6.64] ;  /* 0x0000000606067981 */ /* 0x000ee2000c1e1900 */
[----:B----4-:R-:W-:-:S06]  /*00e0*/  IMAD.WIDE R8, R2, 0x4, R8 ;  /* 0x0000000402087825 */ /* 0x010fcc00078e0208 */
[----:B------:R-:W3:Y:S01]  /*00f0*/  LDG.E R9, desc[UR6][R8.64] ;  /* 0x0000000608097981 */ /* 0x000ee2000c1e1900 */
[----:B0-----:R-:W-:-:S13]  /*0100*/  ISETP.GE.U32.AND P0, PT, R4, UR4, PT ;  /* 0x0000000404007c0c */ /* 0x001fda000bf06070 */
[----:B------:R-:W0:Y:S01]  /*0110*/  @!P0 S2R R5, SR_CgaCtaId ;  /* 0x0000000000058919 */ /* 0x000e220000008800 */
[----:B------:R-:W-:Y:S01]  /*0120*/  @!P0 MOV R0, 0x400 ;  /* 0x0000040000008802 */ /* 0x000fe20000000f00 */
[----:B------:R-:W-:Y:S03]  /*0130*/  BSSY.RECONVERGENT B0, `(.L_x_24) ;  /* 0x0000013000007945 */ /* 0x000fe60003800200 */
[----:B0-----:R-:W-:Y:S02]  /*0140*/  @!P0 LEA R5, R5, R0, 0x18 ;  /* 0x0000000005058211 */ /* 0x001fe400078ec0ff */
[----:B------:R-:W-:-:S03]  /*0150*/  @!P0 IADD3 R0, PT, PT, R13, UR4, R4 ;  /* 0x000000040d008c10 */ /* 0x000fc6000fffe004 */
[--C-:B-1----:R-:W-:Y:S02]  /*0160*/  @!P0 IMAD R10, R4, 0x4, R5.reuse ;  /* 0x00000004040a8824 */ /* 0x102fe400078e0205 */
[----:B------:R-:W-:-:S03]  /*0170*/  @!P0 IMAD R5, R0, 0x4, R5 ;  /* 0x0000000400058824 */ /* 0x000fc600078e0205 */
[----:B------:R0:W-:Y:S04]  /*0180*/  @!P0 STS [R10], RZ ;  /* 0x000000ff0a008388 */ /* 0x0001e80000000800 */
[----:B------:R0:W-:Y:S01]  /*0190*/  @!P0 STS [R5], RZ ;  /* 0x000000ff05008388 */ /* 0x0001e20000000800 */
[----:B--2---:R-:W1:Y:S01]  /*01a0*/  MUFU.RCP R12, R3 ;  /* 0x00000003000c7308 */ /* 0x004e620000001000 */
[----:B---3--:R-:W-:Y:S01]  /*01b0*/  FADD R0, R6, -R9 ;  /* 0x8000000906007221 */ /* 0x008fe20000000000 */
[----:B-1----:R-:W-:-:S06]  /*01c0*/  FFMA R7, -R3, R12, 1 ;  /* 0x3f80000003077423 */ /* 0x002fcc000000010c */
[----:B------:R-:W1:Y:S01]  /*01d0*/  FCHK P0, R0, R3 ;  /* 0x0000000300007302 */ /* 0x000e620000000000 */
[----:B------:R-:W-:-:S04]  /*01e0*/  FFMA R7, R12, R7, R12 ;  /* 0x000000070c077223 */ /* 0x000fc8000000000c */
[----:B------:R-:W-:-:S04]  /*01f0*/  FFMA R6, R0, R7, RZ ;  /* 0x0000000700067223 */ /* 0x000fc800000000ff */
[----:B------:R-:W-:-:S04]  /*0200*/  FFMA R8, -R3, R6, R0 ;  /* 0x0000000603087223 */ /* 0x000fc80000000100 */
[----:B------:R-:W-:Y:S01]  /*0210*/  FFMA R8, R7, R8, R6 ;  /* 0x0000000807087223 */ /* 0x000fe20000000006 */
[----:B01----:R-:W-:Y:S06]  /*0220*/  @!P0 BRA `(.L_x_25) ;  /* 0x00000000000c8947 */ /* 0x003fec0003800000 */
[----:B------:R-:W-:-:S07]  /*0230*/  MOV R6, 0x250 ;  /* 0x0000025000067802 */ /* 0x000fce0000000f00 */
[----:B------:R-:W-:Y:S05]  /*0240*/  CALL.REL.NOINC `($__internal_1_$__cuda_sm3x_div_rn_noftz_f32_slowpath) ;  /* 0x0000000400c47944 */ /* 0x000fea0003c00000 */
[----:B------:R-:W-:-:S07]  /*0250*/  IMAD.MOV.U32 R8, RZ, RZ, R0 ;  /* 0x000000ffff087224 */ /* 0x000fce00078e0000 */
.L_x_25:
[----:B------:R-:W-:Y:S05]  /*0260*/  BSYNC.RECONVERGENT B0 ;  /* 0x0000000000007941 */ /* 0x000fea0003800200 */
.L_x_24:
[----:B------:R-:W0:Y:S02]  /*0270*/  LDC R3, c[0x0][0x3a0] ;  /* 0x0000e800ff037b82 */ /* 0x000e240000000800 */
[----:B0-----:R-:W-:-:S04]  /*0280*/  SHF.L.U32 R5, R3, 0x1, RZ ;  /* 0x0000000103057819 */ /* 0x001fc800000006ff */
[----:B------:R-:W-:-:S13]  /*0290*/  ISETP.GE.U32.AND P0, PT, R4, R5, PT ;  /* 0x000000050400720c */ /* 0x000fda0003f06070 */
[----:B------:R-:W0:Y:S02]  /*02a0*/  @!P0 LDC.64 R10, c[0x0][0x398] ;  /* 0x0000e600ff0a8b82 */ /* 0x000e240000000a00 */
[----:B0-----:R-:W-:-:S06]  /*02b0*/  @!P0 IMAD.WIDE.U32 R10, R4, 0x4, R10 ;  /* 0x00000004040a8825 */ /* 0x001fcc00078e000a */
[----:B------:R0:W2:Y:S01]  /*02c0*/  @!P0 LDG.E R11, desc[UR6][R10.64] ;  /* 0x000000060a0b8981 */ /* 0x0000a2000c1e1900 */
[----:B------:R-:W-:Y:S01]  /*02d0*/  MOV R7, 0x400 ;  /* 0x0000040000077802 */ /* 0x000fe20000000f00 */
[----:B------:R-:W-:Y:S01]  /*02e0*/  IMAD.IADD R9, R4, 0x1, R3 ;  /* 0x0000000104097824 */ /* 0x000fe200078e0203 */
[----:B------:R-:W1:Y:S03]  /*02f0*/  S2R R0, SR_CgaCtaId ;  /* 0x0000000000007919 */ /* 0x000e660000008800 */
[----:B------:R-:W-:Y:S02]  /*0300*/  @!P0 VIADD R13, R7, 0x10cc ;  /* 0x000010cc070d8836 */ /* 0x000fe40000000000 */
[----:B0-----:R-:W-:Y:S01]  /*0310*/  IMAD.MOV.U32 R10, RZ, RZ, RZ ;  /* 0x000000ffff0a7224 */ /* 0x001fe200078e00ff */
[C---:B-1----:R-:W-:Y:S02]  /*0320*/  LEA R6, R0.reuse, R7, 0x18 ;  /* 0x0000000700067211 */ /* 0x042fe400078ec0ff */
[----:B------:R-:W-:-:S03]  /*0330*/  @!P0 LEA R15, R0, R13, 0x18 ;  /* 0x0000000d000f8211 */ /* 0x000fc600078ec0ff */
[----:B------:R-:W-:Y:S01]  /*0340*/  IMAD R13, R9, 0x4, R6 ;  /* 0x00000004090d7824 */ /* 0x000fe200078e0206 */
[----:B------:R-:W-:-:S04]  /*0350*/  @!P0 LEA R12, R4, R15, 0x2 ;  /* 0x0000000f040c8211 */ /* 0x000fc800078e10ff */
[----:B------:R0:W-:Y:S04]  /*0360*/  STS [R13], R8 ;  /* 0x000000080d007388 */ /* 0x0001e80000000800 */
[----:B--2---:R0:W-:Y:S01]  /*0370*/  @!P0 STS [R12], R11 ;  /* 0x0000000b0c008388 */ /* 0x0041e20000000800 */
[----:B------:R-:W-:Y:S01]  /*0380*/  BAR.SYNC.DEFER_BLOCKING 0x0 ;  /* 0x0000000000007b1d */ /* 0x000fe20000010000 */
[----:B------:R-:W-:-:S13]  /*0390*/  ISETP.GE.AND P0, PT, R3, 0x1, PT ;  /* 0x000000010300780c */ /* 0x000fda0003f06270 */
[----:B0-----:R-:W-:Y:S05]  /*03a0*/  @!P0 BRA `(.L_x_26) ;  /* 0x00000004005c8947 */ /* 0x001fea0003800000 */
[----:B------:R-:W-:Y:S01]  /*03b0*/  ISETP.GE.U32.AND P0, PT, R3, 0x4, PT ;  /* 0x000000040300780c */ /* 0x000fe20003f06070 */
[----:B------:R-:W-:Y:S01]  /*03c0*/  IMAD.MOV R8, RZ, RZ, -R3 ;  /* 0x000000ffff087224 */ /* 0x000fe200078e0a03 */
[----:B------:R-:W-:Y:S01]  /*03d0*/  LOP3.LUT R24, R5, 0x6, RZ, 0xc0, !PT ;  /* 0x0000000605187812 */ /* 0x000fe200078ec0ff */
[----:B------:R-:W-:-:S03]  /*03e0*/  IMAD.MOV.U32 R10, RZ, RZ, RZ ;  /* 0x000000ffff0a7224 */ /* 0x000fc600078e00ff */
[----:B------:R-:W-:-:S07]  /*03f0*/  ISETP.NE.AND P1, PT, R24, RZ, PT ;  /* 0x000000ff1800720c */ /* 0x000fce0003f25270 */
[----:B------:R-:W-:Y:S06]  /*0400*/  @!P0 BRA `(.L_x_27) ;  /* 0x00000000009c8947 */ /* 0x000fec0003800000 */
[----:B------:R-:W-:Y:S01]  /*0410*/  VIADD R13, R7, 0x10cc ;  /* 0x000010cc070d7836 */ /* 0x000fe20000000000 */
[----:B------:R-:W-:Y:S01]  /*0420*/  LEA R11, R3, R4, 0x1 ;  /* 0x00000004030b7211 */ /* 0x000fe200078e08ff */
[----:B------:R-:W-:Y:S01]  /*0430*/  IMAD.MOV.U32 R10, RZ, RZ, RZ ;  /* 0x000000ffff0a7224 */ /* 0x000fe200078e00ff */
[----:B------:R-:W-:Y:S02]  /*0440*/  LOP3.LUT R4, R5, 0xfffffff8, RZ, 0xc0, !PT ;  /* 0xfffffff805047812 */ /* 0x000fe400078ec0ff */
[----:B------:R-:W-:Y:S01]  /*0450*/  LEA R13, R0, R13, 0x18 ;  /* 0x0000000d000d7211 */ /* 0x000fe200078ec0ff */
[----:B------:R-:W-:Y:S01]  /*0460*/  IMAD.U32 R12, R11, 0x4, R6 ;  /* 0x000000040b0c7824 */ /* 0x000fe200078e0006 */
[----:B------:R-:W-:-:S03]  /*0470*/  IADD3 R4, PT, PT, -R4, RZ, RZ ;  /* 0x000000ff04047210 */ /* 0x000fc60007ffe1ff */
[----:B------:R-:W-:Y:S02]  /*0480*/  VIADD R12, R12, 0xfffffff4 ;  /* 0xfffffff40c0c7836 */ /* 0x000fe40000000000 */
[----:B------:R-:W-:-:S07]  /*0490*/  VIADD R11, R13, 0x10 ;  /* 0x000000100d0b7836 */ /* 0x000fce0000000000 */
.L_x_28:
        /* <DEDUP_REMOVED lines=13> */
[----:B------:R-:W-:Y:S04]  /*0570*/  LDS R19, [R11+0x4] ;  /* 0x000004000b137984 */ /* 0x000fe80000000800 */
[----:B------:R-:W5:Y:S01]  /*0580*/  LDS R20, [R12+-0x8] ;  /* 0xfffff8000c147984 */ /* 0x000f620000000800 */
[----:B0-----:R-:W-:-:S03]  /*0590*/  FFMA R22, R21, R22, R10 ;  /* 0x0000001615167223 */ /* 0x001fc6000000000a */
[----:B------:R-:W-:Y:S04]  /*05a0*/  LDS R21, [R11+0x8] ;  /* 0x000008000b157984 */ /* 0x000fe80000000800 */
[----:B------:R-:W0:Y:S01]  /*05b0*/  LDS R10, [R12+-0xc] ;  /* 0xfffff4000c0a7984 */ /* 0x000e220000000800 */
[----:B-1----:R-:W-:-:S03]  /*05c0*/  FFMA R25, R23, R25, R22 ;  /* 0x0000001917197223 */ /* 0x002fc60000000016 */
[----:B------:R1:W-:Y:S04]  /*05d0*/  LDS R23, [R11+0xc] ;  /* 0x00000c000b177984 */ /* 0x0003e80000000800 */
[----:B------:R3:W0:Y:S01]  /*05e0*/  LDS R22, [R12+-0x10] ;  /* 0xfffff0000c167984 */ /* 0x0006220000000800 */
[----:B--2---:R-:W-:Y:S01]  /*05f0*/  FFMA R13, R14, R13, R25 ;  /* 0x0000000d0e0d7223 */ /* 0x004fe20000000019 */
[----:B-1----:R-:W-:-:S03]  /*0600*/  VIADD R11, R11, 0x20 ;  /* 0x000000200b0b7836 */ /* 0x002fc60000000000 */
[----:B---3--:R-:W-:Y:S01]  /*0610*/  FFMA R13, R16, R15, R13 ;  /* 0x0000000f100d7223 */ /* 0x008fe2000000000d */
[----:B------:R-:W-:-:S03]  /*0620*/  VIADD R12, R12, 0xffffffe0 ;  /* 0xffffffe00c0c7836 */ /* 0x000fc60000000000 */
[----:B----4-:R-:W-:-:S04]  /*0630*/  FFMA R13, R18, R17, R13 ;  /* 0x00000011120d7223 */ /* 0x010fc8000000000d */
[----:B-----5:R-:W-:-:S04]  /*0640*/  FFMA R13, R20, R19, R13 ;  /* 0x00000013140d7223 */ /* 0x020fc8000000000d */
[----:B0-----:R-:W-:-:S04]  /*0650*/  FFMA R13, R10, R21, R13 ;  /* 0x000000150a0d7223 */ /* 0x001fc8000000000d */
[----:B------:R-:W-:Y:S01]  /*0660*/  FFMA R10, R22, R23, R13 ;  /* 0x00000017160a7223 */ /* 0x000fe2000000000d */
[----:B------:R-:W-:Y:S06]  /*0670*/  @P0 BRA `(.L_x_28) ;  /* 0xfffffffc00880947 */ /* 0x000fec000383ffff */
.L_x_27:
        /* <DEDUP_REMOVED lines=8> */
[----:B------:R-:W-:Y:S01]  /*0700*/  LEA R11, R0, R11, 0x18 ;  /* 0x0000000b000b7211 */ /* 0x000fe200078ec0ff */
[----:B------:R-:W-:-:S04]  /*0710*/  IMAD R5, R5, 0x4, R6 ;  /* 0x0000000405057824 */ /* 0x000fc800078e0206 */
        /* <DEDUP_REMOVED lines=13> */
.L_x_29:
[----:B------:R-:W-:Y:S05]  /*07f0*/  @!P1 BRA `(.L_x_26) ;  /* 0x0000000000489947 */ /* 0x000fea0003800000 */
[----:B------:R-:W0:Y:S01]  /*0800*/  LDCU.U16 UR4, c[0x0][0x3a0] ;  /* 0x00007400ff0477ac */ /* 0x000e220008000400 */
[----:B------:R-:W-:Y:S02]  /*0810*/  VIADD R7, R7, 0x10cc ;  /* 0x000010cc07077836 */ /* 0x000fe40000000000 */
[----:B------:R-:W-:Y:S02]  /*0820*/  IMAD.IADD R9, R9, 0x1, -R8 ;  /* 0x0000000109097824 */ /* 0x000fe400078e0a08 */
[----:B------:R-:W-:Y:S01]  /*0830*/  IMAD.IADD R3, R8, 0x1, R3 ;  /* 0x0000000108037824 */ /* 0x000fe200078e0203 */
[----:B------:R-:W-:Y:S02]  /*0840*/  LEA R0, R0, R7, 0x18 ;  /* 0x0000000700007211 */ /* 0x000fe400078ec0ff */
[----:B------:R-:W-:-:S03]  /*0850*/  LEA R6, R9, R6, 0x2 ;  /* 0x0000000609067211 */ /* 0x000fc600078e10ff */
[----:B------:R-:W-:Y:S01]  /*0860*/  IMAD R3, R3, 0x4, R0 ;  /* 0x0000000403037824 */ /* 0x000fe200078e0200 */
[----:B0-----:R-:W-:-:S04]  /*0870*/  USHF.L.U32 UR4, UR4, 0x1, URZ ;  /* 0x0000000104047899 */ /* 0x001fc800080006ff */
[----:B------:R-:W-:-:S04]  /*0880*/  ULOP3.LUT UR4, UR4, 0x2, URZ, 0xe2, !UPT ;  /* 0x0000000204047892 */ /* 0x000fc8000f8ee2ff */
[----:B------:R-:W-:-:S12]  /*0890*/  UIADD3 UR4, UPT, UPT, -UR4, URZ, URZ ;  /* 0x000000ff04047290 */ /* 0x000fd8000fffe1ff */
.L_x_30:
[----:B------:R0:W-:Y:S01]  /*08a0*/  LDS R5, [R6] ;  /* 0x0000000006057984 */ /* 0x0001e20000000800 */
[----:B------:R-:W-:-:S03]  /*08b0*/  UIADD3 UR4, UPT, UPT, UR4, 0x1, URZ ;  /* 0x0000000104047890 */ /* 0x000fc6000fffe0ff */
[----:B------:R1:W2:Y:S01]  /*08c0*/  LDS R0, [R3] ;  /* 0x0000000003007984 */ /* 0x0002a20000000800 */
[----:B------:R-:W-:Y:S01]  /*08d0*/  UISETP.NE.AND UP0, UPT, UR4, URZ, UPT ;  /* 0x000000ff0400728c */ /* 0x000fe2000bf05270 */
[----:B0-----:R-:W-:Y:S02]  /*08e0*/  VIADD R6, R6, 0xfffffffc ;  /* 0xfffffffc06067836 */ /* 0x001fe40000000000 */
[----:B-1----:R-:W-:Y:S02]  /*08f0*/  VIADD R3, R3, 0x4 ;  /* 0x0000000403037836 */ /* 0x002fe40000000000 */
[----:B--2---:R-:W-:-:S04]  /*0900*/  FFMA R10, R5, R0, R10 ;  /* 0x00000000050a7223 */ /* 0x004fc8000000000a */
[----:B------:R-:W-:Y:S05]  /*0910*/  BRA.U UP0, `(.L_x_30) ;  /* 0xfffffffd00e07547 */ /* 0x000fea000b83ffff */
.L_x_26:
[----:B------:R-:W0:Y:S02]  /*0920*/  LDC.64 R4, c[0x0][0x390] ;  /* 0x0000e400ff047b82 */ /* 0x000e240000000a00 */
[----:B0-----:R-:W-:-:S05]  /*0930*/  IMAD.WIDE R2, R2, 0x4, R4 ;  /* 0x0000000402027825 */ /* 0x001fca00078e0204 */
[----:B------:R-:W-:Y:S01]  /*0940*/  STG.E desc[UR6][R2.64], R10 ;  /* 0x0000000a02007986 */ /* 0x000fe2000c101906 */
[----:B------:R-:W-:Y:S05]  /*0950*/  EXIT ;  /* 0x000000000000794d */ /* 0x000fea0003800000 */
        .weak           $__internal_1_$__cuda_sm3x_div_rn_noftz_f32_slowpath
        .type           $__internal_1_$__cuda_sm3x_div_rn_noftz_f32_slowpath,@function
        .size           $__internal_1_$__cuda_sm3x_div_rn_noftz_f32_slowpath,(.L_x_87 - $__internal_1_$__cuda_sm3x_div_rn_noftz_f32_slowpath)
$__internal_1_$__cuda_sm3x_div_rn_noftz_f32_slowpath:
[--C-:B------:R-:W-:Y:S01]  /*0960*/  SHF.R.U32.HI R7, RZ, 0x17, R3.reuse ;  /* 0x00000017ff077819 */ /* 0x100fe20000011603 */
[----:B------:R-:W-:Y:S01]  /*0970*/  BSSY.RECONVERGENT B1, `(.L_x_31) ;  /* 0x0000064000017945 */ /* 0x000fe20003800200 */
[--C-:B------:R-:W-:Y:S01]  /*0980*/  SHF.R.U32.HI R5, RZ, 0x17, R0.reuse ;  /* 0x00000017ff057819 */ /* 0x100fe20000011600 */
[----:B------:R-:W-:Y:S01]  /*0990*/  IMAD.MOV.U32 R8, RZ, RZ, R0 ;  /* 0x000000ffff087224 */ /* 0x000fe200078e0000 */
[----:B------:R-:W-:Y:S01]  /*09a0*/  LOP3.LUT R7, R7, 0xff, RZ, 0xc0, !PT ;  /* 0x000000ff07077812 */ /* 0x000fe200078ec0ff */
[----:B------:R-:W-:Y:S01]  /*09b0*/  IMAD.MOV.U32 R9, RZ, RZ, R3 ;  /* 0x000000ffff097224 */ /* 0x000fe200078e0003 */
[----:B------:R-:W-:Y:S02]  /*09c0*/  LOP3.LUT R5, R5, 0xff, RZ, 0xc0, !PT ;  /* 0x000000ff05057812 */ /* 0x000fe400078ec0ff */
[----:B------:R-:W-:-:S03]  /*09d0*/  IADD3 R12, PT, PT, R7, -0x1, RZ ;  /* 0xffffffff070c7810 */ /* 0x000fc60007ffe0ff */
[----:B------:R-:W-:Y:S01]  /*09e0*/  VIADD R11, R5, 0xffffffff ;  /* 0xffffffff050b7836 */ /* 0x000fe20000000000 */
[----:B------:R-:W-:-:S04]  /*09f0*/  ISETP.GT.U32.AND P0, PT, R12, 0xfd, PT ;  /* 0x000000fd0c00780c */ /* 0x000fc80003f04070 */
[----:B------:R-:W-:-:S13]  /*0a00*/  ISETP.GT.U32.OR P0, PT, R11, 0xfd, P0 ;  /* 0x000000fd0b00780c */ /* 0x000fda0000704470 */
[----:B------:R-:W-:Y:S01]  /*0a10*/  @!P0 MOV R10, RZ ;  /* 0x000000ff000a8202 */ /* 0x000fe20000000f00 */
        /* <DEDUP_REMOVED lines=22> */
[----:B------:R-:W-:-:S03]  /*0b80*/  @!P1 FFMA R9, R3, 1.84467440737095516160e+19, RZ ;  /* 0x5f80000003099823 */ /* 0x000fc600000000ff */
[----:B------:R-:W-:-:S07]  /*0b90*/  @!P1 IADD3 R10, PT, PT, R10, 0x40, RZ ;  /* 0x000000400a0a9810 */ /* 0x000fce0007ffe0ff */
.L_x_32:
[----:B------:R-:W-:Y:S01]  /*0ba0*/  LEA R0, R7, 0xc0800000, 0x17 ;  /* 0xc080000007007811 */ /* 0x000fe200078eb8ff */
[----:B------:R-:W-:Y:S01]  /*0bb0*/  VIADD R5, R5, 0xffffff81 ;  /* 0xffffff8105057836 */ /* 0x000fe20000000000 */
[----:B------:R-:W-:Y:S03]  /*0bc0*/  BSSY.RECONVERGENT B2, `(.L_x_37) ;  /* 0x0000035000027945 */ /* 0x000fe60003800200 */
[----:B------:R-:W-:Y:S02]  /*0bd0*/  IMAD.IADD R9, R9, 0x1, -R0 ;  /* 0x0000000109097824 */ /* 0x000fe400078e0a00 */
[C---:B------:R-:W-:Y:S01]  /*0be0*/  IMAD R0, R5.reuse, -0x800000, R8 ;  /* 0xff80000005007824 */ /* 0x040fe200078e0208 */
[----:B------:R-:W-:Y:S01]  /*0bf0*/  IADD3 R5, PT, PT, R5, 0x7f, -R7 ;  /* 0x0000007f05057810 */ /* 0x000fe20007ffe807 */
[----:B------:R-:W0:Y:S01]  /*0c00*/  MUFU.RCP R3, R9 ;  /* 0x0000000900037308 */ /* 0x000e220000001000 */
[----:B------:R-:W-:-:S02]  /*0c10*/  FADD.FTZ R11, -R9, -RZ ;  /* 0x800000ff090b7221 */ /* 0x000fc40000010100 */
[----:B------:R-:W-:Y:S02]  /*0c20*/  IADD3 R5, PT, PT, R5, R10, RZ ;  /* 0x0000000a05057210 */ /* 0x000fe40007ffe0ff */
[----:B0-----:R-:W-:-:S04]  /*0c30*/  FFMA R12, R3, R11, 1 ;  /* 0x3f800000030c7423 */ /* 0x001fc8000000000b */
        /* <DEDUP_REMOVED lines=20> */
[C---:B------:R-:W-:Y:S02]  /*0d80*/  IADD3 R10, PT, PT, R7.reuse, 0x20, RZ ;  /* 0x00000020070a7810 */ /* 0x040fe40007ffe0ff */
[----:B------:R-:W-:Y:S02]  /*0d90*/  ISETP.NE.AND P2, PT, R7, RZ, PT ;  /* 0x000000ff0700720c */ /* 0x000fe40003f45270 */
[----:B------:R-:W-:Y:S01]  /*0da0*/  LOP3.LUT R5, R3, 0x7fffff, RZ, 0xc0, !PT ;  /* 0x007fffff03057812 */ /* 0x000fe200078ec0ff */
[CCC-:B------:R-:W-:Y:S01]  /*0db0*/  FFMA.RP R3, R12.reuse, R8.reuse, R13.reuse ;  /* 0x000000080c037223 */ /* 0x1c0fe2000000800d */
[----:B------:R-:W-:Y:S01]  /*0dc0*/  FFMA.RM R8, R12, R8, R13 ;  /* 0x000000080c087223 */ /* 0x000fe2000000400d */
[----:B------:R-:W-:Y:S01]  /*0dd0*/  ISETP.NE.AND P1, PT, R7, RZ, PT ;  /* 0x000000ff0700720c */ /* 0x000fe20003f25270 */
[----:B------:R-:W-:Y:S01]  /*0de0*/  IMAD.MOV R7, RZ, RZ, -R7 ;  /* 0x000000ffff077224 */ /* 0x000fe200078e0a07 */
[----:B------:R-:W-:-:S02]  /*0df0*/  LOP3.LUT R5, R5, 0x800000, RZ, 0xfc, !PT ;  /* 0x0080000005057812 */ /* 0x000fc400078efcff */
[----:B------:R-:W-:Y:S02]  /*0e00*/  FSETP.NEU.FTZ.AND P0, PT, R3, R8, PT ;  /* 0x000000080300720b */ /* 0x000fe40003f1d000 */
[----:B------:R-:W-:Y:S02]  /*0e10*/  SHF.L.U32 R10, R5, R10, RZ ;  /* 0x0000000a050a7219 */ /* 0x000fe400000006ff */
[----:B------:R-:W-:Y:S02]  /*0e20*/  SEL R8, R7, RZ, P2 ;  /* 0x000000ff07087207 */ /* 0x000fe40001000000 */
[----:B------:R-:W-:Y:S02]  /*0e30*/  ISETP.NE.AND P1, PT, R10, RZ, P1 ;  /* 0x000000ff0a00720c */ /* 0x000fe40000f25270 */
[----:B------:R-:W-:Y:S02]  /*0e40*/  SHF.R.U32.HI R8, RZ, R8, R5 ;  /* 0x00000008ff087219 */ /* 0x000fe40000011605 */
[----:B------:R-:W-:-:S02]  /*0e50*/  PLOP3.LUT P0, PT, P0, P1, PT, 0xf8, 0x8f ;  /* 0x00000000008f781c */ /* 0x000fc40000703f70 */
[----:B------:R-:W-:Y:S02]  /*0e60*/  SHF.R.U32.HI R10, RZ, 0x1, R8 ;  /* 0x00000001ff0a7819 */ /* 0x000fe40000011608 */
[----:B------:R-:W-:-:S04]  /*0e70*/  SEL R3, RZ, 0x1, !P0 ;  /* 0x00000001ff037807 */ /* 0x000fc80004000000 */
[----:B------:R-:W-:-:S04]  /*0e80*/  LOP3.LUT R3, R3, 0x1, R10, 0xf8, !PT ;  /* 0x0000000103037812 */ /* 0x000fc800078ef80a */
[----:B------:R-:W-:-:S05]  /*0e90*/  LOP3.LUT R3, R3, R8, RZ, 0xc0, !PT ;  /* 0x0000000803037212 */ /* 0x000fca00078ec0ff */
[----:B------:R-:W-:-:S05]  /*0ea0*/  IMAD.IADD R3, R10, 0x1, R3 ;  /* 0x000000010a037824 */ /* 0x000fca00078e0203 */
[----:B------:R-:W-:Y:S01]  /*0eb0*/  LOP3.LUT R0, R3, R0, RZ, 0xfc, !PT ;  /* 0x0000000003007212 */ /* 0x000fe200078efcff */
[----:B------:R-:W-:Y:S06]  /*0ec0*/  BRA `(.L_x_40) ;  /* 0x0000000000107947 */ /* 0x000fec0003800000 */
.L_x_39:
[----:B------:R-:W-:-:S04]  /*0ed0*/  LOP3.LUT R0, R0, 0x80000000, RZ, 0xc0, !PT ;  /* 0x8000000000007812 */ /* 0x000fc800078ec0ff */
[----:B------:R-:W-:Y:S01]  /*0ee0*/  LOP3.LUT R0, R0, 0x7f800000, RZ, 0xfc, !PT ;  /* 0x7f80000000007812 */ /* 0x000fe200078efcff */
[----:B------:R-:W-:Y:S06]  /*0ef0*/  BRA `(.L_x_40) ;  /* 0x0000000000047947 */ /* 0x000fec0003800000 */
.L_x_38:
[----:B------:R-:W-:-:S07]  /*0f00*/  LEA R0, R5, R0, 0x17 ;  /* 0x0000000005007211 */ /* 0x000fce00078eb8ff */
.L_x_40:
[----:B------:R-:W-:Y:S05]  /*0f10*/  BSYNC.RECONVERGENT B2 ;  /* 0x0000000000027941 */ /* 0x000fea0003800200 */
.L_x_37:
[----:B------:R-:W-:Y:S05]  /*0f20*/  BRA `(.L_x_41) ;  /* 0x0000000000207947 */ /* 0x000fea0003800000 */
.L_x_36:
[----:B------:R-:W-:-:S04]  /*0f30*/  LOP3.LUT R0, R9, 0x80000000, R8, 0x48, !PT ;  /* 0x8000000009007812 */ /* 0x000fc800078e4808 */
[----:B------:R-:W-:Y:S01]  /*0f40*/  LOP3.LUT R0, R0, 0x7f800000, RZ, 0xfc, !PT ;  /* 0x7f80000000007812 */ /* 0x000fe200078efcff */
[----:B------:R-:W-:Y:S06]  /*0f50*/  BRA `(.L_x_41) ;  /* 0x0000000000147947 */ /* 0x000fec0003800000 */
.L_x_35:
[----:B------:R-:W-:Y:S01]  /*0f60*/  LOP3.LUT R0, R9, 0x80000000, R8, 0x48, !PT ;  /* 0x8000000009007812 */ /* 0x000fe200078e4808 */
[----:B------:R-:W-:Y:S06]  /*0f70*/  BRA `(.L_x_41) ;  /* 0x00000000000c7947 */ /* 0x000fec0003800000 */
.L_x_34:
[----:B------:R-:W0:Y:S01]  /*0f80*/  MUFU.RSQ R0, -QNAN ;  /* 0xffc0000000007908 */ /* 0x000e220000001400 */
[----:B------:R-:W-:Y:S05]  /*0f90*/  BRA `(.L_x_41) ;  /* 0x0000000000047947 */ /* 0x000fea0003800000 */
.L_x_33:
[----:B------:R-:W-:-:S07]  /*0fa0*/  FADD.FTZ R0, R0, R3 ;  /* 0x0000000300007221 */ /* 0x000fce0000010000 */
.L_x_41:
[----:B------:R-:W-:Y:S05]  /*0fb0*/  BSYNC.RECONVERGENT B1 ;  /* 0x0000000000017941 */ /* 0x000fea0003800200 */
.L_x_31:
[----:B------:R-:W-:-:S04]  /*0fc0*/  IMAD.MOV.U32 R7, RZ, RZ, 0x0 ;  /* 0x00000000ff077424 */ /* 0x000fc800078e00ff */
[----:B0-----:R-:W-:Y:S05]  /*0fd0*/  RET.REL.NODEC R6 `(_Z19dog_row_convolutionPfS_S_S_iS_) ;  /* 0xfffffff006087950 */ /* 0x001fea0003c3ffff */
.L_x_42:
        /* <DEDUP_REMOVED lines=10> */
.L_x_87:


//--------------------- .text._Z15convRowGPU_combPfS_S_S_S_S_iii --------------------------
	.section	.text._Z15convRowGPU_combPfS_S_S_S_S_iii,"ax",@progbits
	.align	128
        .global         _Z15convRowGPU_combPfS_S_S_S_S_iii
        .type           _Z15convRowGPU_combPfS_S_S_S_S_iii,@function
        .size           _Z15convRowGPU_combPfS_S_S_S_S_iii,(.L_x_88 - _Z15convRowGPU_combPfS_S_S_S_S_iii)
        .other          _Z15convRowGPU_combPfS_S_S_S_S_iii,@"STO_CUDA_ENTRY STV_DEFAULT"
_Z15convRowGPU_combPfS_S_S_S_S_iii:
.text._Z15convRowGPU_combPfS_S_S_S_S_iii:
[----:B------:R-:W-:Y:S01]  /*0000*/  LDC R1, c[0x0][0x37c] ;  /* 0x0000df00ff017b82 */ /* 0x000fe20000000800 */
[----:B------:R-:W0:Y:S01]  /*0010*/  S2R R4, SR_TID.X ;  /* 0x0000000000047919 */ /* 0x000e220000002100 */
[----:B------:R-:W0:Y:S06]  /*0020*/  LDCU UR6, c[0x0][0x3b0] ;  /* 0x00007600ff0677ac */ /* 0x000e2c0008000800 */
[----:B------:R-:W1:Y:S01]  /*0030*/  LDC R5, c[0x0][0x3b8] ;  /* 0x0000ee00ff057b82 */ /* 0x000e620000000800 */
[----:B------:R-:W-:Y:S01]  /*0040*/  BSSY.RECONVERGENT B0, `(.L_x_43) ;  /* 0x000000c000007945 */ /* 0x000fe20003800200 */
[----:B0-----:R-:W-:-:S13]  /*0050*/  ISETP.GE.AND P0, PT, R4, UR6, PT ;  /* 0x0000000604007c0c */ /* 0x001fda000bf06270 */
[----:B------:R-:W-:Y:S05]  /*0060*/  @P0 BRA `(.L_x_44) ;  /* 0x0000000000240947 */ /* 0x000fea0003800000 */
[----:B------:R-:W0:Y:S01]  /*0070*/  S2UR UR5, SR_CgaCtaId ;  /* 0x00000000000579c3 */ /* 0x000e220000008800 */
[----:B------:R-:W-:-:S07]  /*0080*/  UMOV UR4, 0x400 ;  /* 0x0000040000047882 */ /* 0x000fce0000000000 */
[----:B------:R-:W2:Y:S01]  /*0090*/  LDC R3, c[0x0][0x3b8] ;  /* 0x0000ee00ff037b82 */ /* 0x000ea20000000800 */
[----:B0-----:R-:W-:-:S06]  /*00a0*/  ULEA UR4, UR5, UR4, 0x18 ;  /* 0x0000000405047291 */ /* 0x001fcc000f8ec0ff */
[----:B------:R-:W-:Y:S02]  /*00b0*/  LEA R2, R4, UR4, 0x2 ;  /* 0x0000000404027c11 */ /* 0x000fe4000f8e10ff */
[----:B--2---:R-:W-:-:S03]  /*00c0*/  IADD3 R0, PT, PT, R3, UR6, R4 ;  /* 0x0000000603007c10 */ /* 0x004fc6000fffe004 */
[----:B------:R0:W-:Y:S01]  /*00d0*/  STS [R2], RZ ;  /* 0x000000ff02007388 */ /* 0x0001e20000000800 */
[----:B------:R-:W-:-:S05]  /*00e0*/  LEA R0, R0, UR4, 0x2 ;  /* 0x0000000400007c11 */ /* 0x000fca000f8e10ff */
[----:B------:R0:W-:Y:S02]  /*00f0*/  STS [R0], RZ ;  /* 0x000000ff00007388 */ /* 0x0001e40000000800 */
.L_x_44:
[----:B------:R-:W-:Y:S05]  /*0100*/  BSYNC.RECONVERGENT B0 ;  /* 0x0000000000007941 */ /* 0x000fea0003800200 */
.L_x_43:
[----:B------:R-:W0:Y:S01]  /*0110*/  S2UR UR4, SR_CTAID.X ;  /* 0x00000000000479c3 */ /* 0x000e220000002500 */
[----:B------:R-:W2:Y:S07]  /*0120*/  LDCU.64 UR8, c[0x0][0x358] ;  /* 0x00006b00ff0877ac */ /* 0x000eae0008000a00 */
[----:B------:R-:W3:Y:S08]  /*0130*/  LDC.64 R8, c[0x0][0x388] ;  /* 0x0000e200ff087b82 */ /* 0x000ef00000000a00 */
[----:B------:R-:W4:Y:S01]  /*0140*/  LDC.64 R6, c[0x0][0x380] ;  /* 0x0000e000ff067b82 */ /* 0x000f220000000a00 */
[----:B01----:R-:W-:-:S04]  /*0150*/  IMAD R2, R5, UR4, R4 ;  /* 0x0000000405027c24 */ /* 0x003fc8000f8e0204 */
[----:B---3--:R-:W-:-:S05]  /*0160*/  IMAD.WIDE R8, R2, 0x4, R8 ;  /* 0x0000000402087825 */ /* 0x008fca00078e0208 */
[----:B--2---:R-:W2:Y:S01]  /*0170*/  LDG.E R3, desc[UR8][R8.64] ;  /* 0x0000000808037981 */ /* 0x004ea2000c1e1900 */
[----:B----4-:R-:W-:-:S05]  /*0180*/  IMAD.WIDE R6, R2, 0x4, R6 ;  /* 0x0000000402067825 */ /* 0x010fca00078e0206 */
        /* <DEDUP_REMOVED lines=11> */
[----:B------:R-:W-:Y:S05]  /*0240*/  CALL.REL.NOINC `($__internal_2_$__cuda_sm3x_div_rn_noftz_f32_slowpath) ;  /* 0x0000000c00747944 */ /* 0x000fea0003c00000 */
[----:B------:R-:W-:-:S07]  /*0250*/  IMAD.MOV.U32 R14, RZ, RZ, R0 ;  /* 0x000000ffff0e7224 */ /* 0x000fce00078e0000 */
.L_x_46:
[----:B------:R-:W-:Y:S05]  /*0260*/  BSYNC.RECONVERGENT B0 ;  /* 0x0000000000007941 */ /* 0x000fea0003800200 */
.L_x_45:
[----:B------:R-:W0:Y:S01]  /*0270*/  LDC R7, c[0x0][0x3b0] ;  /* 0x0000ec00ff077b82 */ /* 0x000e220000000800 */
[----:B------:R-:W1:Y:S02]  /*0280*/  LDCU UR7, c[0x0][0x3b4] ;  /* 0x00007680ff0777ac */ /* 0x000e640008000800 */
[----:B-1----:R-:W-:Y:S01]  /*0290*/  USHF.L.U32 UR4, UR7, 0x1, URZ ;  /* 0x0000000107047899 */ /* 0x002fe200080006ff */
[----:B0-----:R-:W-:-:S05]  /*02a0*/  IMAD.SHL.U32 R9, R7, 0x2, RZ ;  /* 0x0000000207097824 */ /* 0x001fca00078e00ff */
[C---:B------:R-:W-:Y:S02]  /*02b0*/  ISETP.GE.AND P1, PT, R4.reuse, UR4, PT ;  /* 0x0000000404007c0c */ /* 0x040fe4000bf26270 */
[----:B------:R-:W-:-:S11]  /*02c0*/  ISETP.GE.AND P0, PT, R4, R9, PT ;  /* 0x000000090400720c */ /* 0x000fd60003f06270 */
[----:B------:R-:W0:Y:S08]  /*02d0*/  @!P1 LDC.64 R12, c[0x0][0x3a8] ;  /* 0x0000ea00ff0c9b82 */ /* 0x000e300000000a00 */
[----:B------:R-:W1:Y:S01]  /*02e0*/  @!P0 LDC.64 R10, c[0x0][0x3a0] ;  /* 0x0000e800ff0a8b82 */ /* 0x000e620000000a00 */
[----:B0-----:R-:W-:-:S06]  /*02f0*/  @!P1 IMAD.WIDE.U32 R12, R4, 0x4, R12 ;  /* 0x00000004040c9825 */ /* 0x001fcc00078e000c */
[----:B------:R-:W2:Y:S01]  /*0300*/  @!P1 LDG.E R12, desc[UR8][R12.64] ;  /* 0x000000080c0c9981 */ /* 0x000ea2000c1e1900 */
[----:B-1----:R-:W-:-:S06]  /*0310*/  @!P0 IMAD.WIDE.U32 R10, R4, 0x4, R10 ;  /* 0x00000004040a8825 */ /* 0x002fcc00078e000a */
[----:B------:R0:W3:Y:S01]  /*0320*/  @!P0 LDG.E R10, desc[UR8][R10.64] ;  /* 0x000000080a0a8981 */ /* 0x0000e2000c1e1900 */
[----:B------:R-:W1:Y:S01]  /*0330*/  S2R R0, SR_CgaCtaId ;  /* 0x0000000000007919 */ /* 0x000e620000008800 */
[----:B------:R-:W-:Y:S01]  /*0340*/  MOV R3, 0x400 ;  /* 0x0000040000037802 */ /* 0x000fe20000000f00 */
[----:B------:R-:W-:-:S03]  /*0350*/  IMAD.IADD R6, R4, 0x1, R7 ;  /* 0x0000000104067824 */ /* 0x000fc600078e0207 */
[C---:B------:R-:W-:Y:S01]  /*0360*/  @!P0 IADD3 R15, PT, PT, R3.reuse, 0x10cc, RZ ;  /* 0x000010cc030f8810 */ /* 0x040fe20007ffe0ff */
[----:B------:R-:W-:Y:S01]  /*0370*/  @!P1 VIADD R19, R3, 0x10fc ;  /* 0x000010fc03139836 */ /* 0x000fe20000000000 */
[C---:B-1----:R-:W-:Y:S02]  /*0380*/  LEA R5, R0.reuse, R3, 0x18 ;  /* 0x0000000300057211 */ /* 0x042fe400078ec0ff */
[----:B------:R-:W-:Y:S02]  /*0390*/  @!P0 LEA R17, R0, R15, 0x18 ;  /* 0x0000000f00118211 */ /* 0x000fe400078ec0ff */
[----:B------:R-:W-:-:S03]  /*03a0*/  LEA R15, R6, R5, 0x2 ;  /* 0x00000005060f7211 */ /* 0x000fc600078e10ff */
[----:B------:R-:W-:Y:S02]  /*03b0*/  @!P0 IMAD R17, R4, 0x4, R17 ;  /* 0x0000000404118824 */ /* 0x000fe400078e0211 */
[----:B------:R1:W-:Y:S01]  /*03c0*/  STS [R15], R14 ;  /* 0x0000000e0f007388 */ /* 0x0003e20000000800 */
[----:B------:R-:W-:-:S05]  /*03d0*/  @!P1 LEA R19, R0, R19, 0x18 ;  /* 0x0000001300139211 */ /* 0x000fca00078ec0ff */
[----:B0-----:R-:W-:Y:S02]  /*03e0*/  @!P1 IMAD R11, R4, 0x4, R19 ;  /* 0x00000004040b9824 */ /* 0x001fe400078e0213 */
[----:B------:R-:W-:Y:S01]  /*03f0*/  HFMA2 R19, -RZ, RZ, 0, 0 ;  /* 0x00000000ff137431 */ /* 0x000fe200000001ff */
[----:B---3--:R1:W-:Y:S01]  /*0400*/  @!P0 STS [R17], R10 ;  /* 0x0000000a11008388 */ /* 0x0083e20000000800 */
[----:B------:R-:W-:-:S03]  /*0410*/  ISETP.GE.AND P0, PT, R7, 0x1, PT ;  /* 0x000000010700780c */ /* 0x000fc60003f06270 */
[----:B--2---:R1:W-:Y:S01]  /*0420*/  @!P1 STS [R11], R12 ;  /* 0x0000000c0b009388 */ /* 0x0043e20000000800 */
[----:B------:R-:W-:Y:S09]  /*0430*/  BAR.SYNC.DEFER_BLOCKING 0x0 ;  /* 0x0000000000007b1d */ /* 0x000ff20000010000 */
[----:B-1----:R-:W-:Y:S05]  /*0440*/  @!P0 BRA `(.L_x_47) ;  /* 0x00000004005c8947 */ /* 0x002fea0003800000 */
[----:B------:R-:W-:Y:S01]  /*0450*/  ISETP.GE.U32.AND P0, PT, R7, 0x4, PT ;  /* 0x000000040700780c */ /* 0x000fe20003f06070 */
[----:B------:R-:W-:Y:S01]  /*0460*/  IMAD.MOV R8, RZ, RZ, -R7 ;  /* 0x000000ffff087224 */ /* 0x000fe200078e0a07 */
[----:B------:R-:W-:Y:S01]  /*0470*/  LOP3.LUT R25, R9, 0x6, RZ, 0xc0, !PT ;  /* 0x0000000609197812 */ /* 0x000fe200078ec0ff */
[----:B------:R-:W-:-:S03]  /*0480*/  IMAD.MOV.U32 R19, RZ, RZ, RZ ;  /* 0x000000ffff137224 */ /* 0x000fc600078e00ff */
[----:B------:R-:W-:-:S07]  /*0490*/  ISETP.NE.AND P1, PT, R25, RZ, PT ;  /* 0x000000ff1900720c */ /* 0x000fce0003f25270 */
[----:B------:R-:W-:Y:S06]  /*04a0*/  @!P0 BRA `(.L_x_48) ;  /* 0x00000000009c8947 */ /* 0x000fec0003800000 */
[----:B------:R-:W-:Y:S01]  /*04b0*/  LEA R12, R7, R4, 0x1 ;  /* 0x00000004070c7211 */ /* 0x000fe200078e08ff */
[----:B------:R-:W-:Y:S01]  /*04c0*/  VIADD R11, R3, 0x10cc ;  /* 0x000010cc030b7836 */ /* 0x000fe20000000000 */
[----:B------:R-:W-:Y:S02]  /*04d0*/  LOP3.LUT R10, R9, 0xfffffff8, RZ, 0xc0, !PT ;  /* 0xfffffff8090a7812 */ /* 0x000fe400078ec0ff */
[----:B------:R-:W-:Y:S01]  /*04e0*/  MOV R19, RZ ;  /* 0x000000ff00137202 */ /* 0x000fe20000000f00 */
[----:B------:R-:W-:Y:S01]  /*04f0*/  IMAD.U32 R12, R12, 0x4, R5 ;  /* 0x000000040c0c7824 */ /* 0x000fe200078e0005 */
[----:B------:R-:W-:Y:S01]  /*0500*/  LEA R11, R0, R11, 0x18 ;  /* 0x0000000b000b7211 */ /* 0x000fe200078ec0ff */
[----:B------:R-:W-:Y:S02]  /*0510*/  IMAD.MOV R10, RZ, RZ, -R10 ;  /* 0x000000ffff0a7224 */ /* 0x000fe400078e0a0a */
[----:B------:R-:W-:Y:S01]  /*0520*/  VIADD R12, R12, 0xfffffff4 ;  /* 0xfffffff40c0c7836 */ /* 0x000fe20000000000 */
[----:B------:R-:W-:-:S07]  /*0530*/  IADD3 R11, PT, PT, R11, 0x10, RZ ;  /* 0x000000100b0b7810 */ /* 0x000fce0007ffe0ff */
.L_x_49:
[----:B------:R-:W-:Y:S01]  /*0540*/  LDS R20, [R12+0xc] ;  /* 0x00000c000c147984 */ /* 0x000fe20000000800 */
[----:B------:R-:W-:Y:S02]  /*0550*/  VIADD R10, R10, 0x8 ;  /* 0x000000080a0a7836 */ /* 0x000fe40000000000 */
[----:B------:R-:W-:Y:S01]  /*0560*/  VIADD R8, R8, 0x8 ;  /* 0x0000000808087836 */ /* 0x000fe20000000000 */
        /* <DEDUP_REMOVED lines=19> */
[----:B-----5:R-:W-:Y:S01]  /*06a0*/  IADD3 R11, PT, PT, R11, 0x20, RZ ;  /* 0x000000200b0b7810 */ /* 0x020fe20007ffe0ff */
[----:B---3--:R-:W-:Y:S01]  /*06b0*/  FFMA R13, R16, R15, R13 ;  /* 0x0000000f100d7223 */ /* 0x008fe2000000000d */
[----:B--2---:R-:W-:-:S03]  /*06c0*/  VIADD R12, R12, 0xffffffe0 ;  /* 0xffffffe00c0c7836 */ /* 0x004fc60000000000 */
[----:B----4-:R-:W-:-:S04]  /*06d0*/  FFMA R18, R18, R17, R13 ;  /* 0x0000001112127223 */ /* 0x010fc8000000000d */
[----:B0-----:R-:W-:-:S04]  /*06e0*/  FFMA R18, R19, R20, R18 ;  /* 0x0000001413127223 */ /* 0x001fc80000000012 */
[----:B-1----:R-:W-:-:S04]  /*06f0*/  FFMA R18, R23, R24, R18 ;  /* 0x0000001817127223 */ /* 0x002fc80000000012 */
[----:B------:R-:W-:Y:S01]  /*0700*/  FFMA R19, R21, R22, R18 ;  /* 0x0000001615137223 */ /* 0x000fe20000000012 */
[----:B------:R-:W-:Y:S06]  /*0710*/  @P0 BRA `(.L_x_49) ;  /* 0xfffffffc00880947 */ /* 0x000fec000383ffff */
.L_x_48:
[----:B------:R-:W-:Y:S05]  /*0720*/  @!P1 BRA `(.L_x_47) ;  /* 0x0000000000a49947 */ /* 0x000fea0003800000 */
[----:B------:R-:W-:Y:S02]  /*0730*/  ISETP.GE.U32.AND P0, PT, R25, 0x4, PT ;  /* 0x000000041900780c */ /* 0x000fe40003f06070 */
[----:B------:R-:W-:-:S11]  /*0740*/  LOP3.LUT P1, RZ, R9, 0x2, RZ, 0xc0, !PT ;  /* 0x0000000209ff7812 */ /* 0x000fd6000782c0ff */
[----:B------:R-:W-:Y:S05]  /*0750*/  @!P0 BRA `(.L_x_50) ;  /* 0x00000000004c8947 */ /* 0x000fea0003800000 */
[----:B------:R-:W-:Y:S01]  /*0760*/  VIADD R11, R3, 0x10cc ;  /* 0x000010cc030b7836 */ /* 0x000fe20000000000 */
[----:B------:R-:W-:Y:S01]  /*0770*/  IADD3 R9, PT, PT, R8, R7, RZ ;  /* 0x0000000708097210 */ /* 0x000fe20007ffe0ff */
[----:B------:R-:W-:Y:S02]  /*0780*/  IMAD.IADD R10, R6, 0x1, -R8 ;  /* 0x00000001060a7824 */ /* 0x000fe400078e0a08 */
[----:B------:R-:W-:Y:S01]  /*0790*/  VIADD R8, R8, 0x4 ;  /* 0x0000000408087836 */ /* 0x000fe20000000000 */
[----:B------:R-:W-:Y:S01]  /*07a0*/  LEA R12, R0, R11, 0x18 ;  /* 0x0000000b000c7211 */ /* 0x000fe200078ec0ff */
[----:B------:R-:W-:-:S03]  /*07b0*/  IMAD R10, R10, 0x4, R5 ;  /* 0x000000040a0a7824 */ /* 0x000fc600078e0205 */
[----:B------:R-:W-:Y:S02]  /*07c0*/  LEA R9, R9, R12, 0x2 ;  /* 0x0000000c09097211 */ /* 0x000fe400078e10ff */
        /* <DEDUP_REMOVED lines=12> */
.L_x_50:
[----:B------:R-:W-:Y:S05]  /*0890*/  @!P1 BRA `(.L_x_47) ;  /* 0x0000000000489947 */ /* 0x000fea0003800000 */
[----:B------:R-:W0:Y:S01]  /*08a0*/  LDCU.U16 UR5, c[0x0][0x3b0] ;  /* 0x00007600ff0577ac */ /* 0x000e220008000400 */
[----:B------:R-:W-:Y:S01]  /*08b0*/  VIADD R11, R3, 0x10cc ;  /* 0x000010cc030b7836 */ /* 0x000fe20000000000 */
[----:B------:R-:W-:Y:S01]  /*08c0*/  IADD3 R9, PT, PT, R8, R7, RZ ;  /* 0x0000000708097210 */ /* 0x000fe20007ffe0ff */
[----:B------:R-:W-:-:S03]  /*08d0*/  IMAD.IADD R8, R6, 0x1, -R8 ;  /* 0x0000000106087824 */ /* 0x000fc600078e0a08 */
[----:B------:R-:W-:Y:S01]  /*08e0*/  LEA R10, R0, R11, 0x18 ;  /* 0x0000000b000a7211 */ /* 0x000fe200078ec0ff */
[----:B------:R-:W-:-:S03]  /*08f0*/  IMAD R8, R8, 0x4, R5 ;  /* 0x0000000408087824 */ /* 0x000fc600078e0205 */
[----:B------:R-:W-:Y:S01]  /*0900*/  LEA R9, R9, R10, 0x2 ;  /* 0x0000000a09097211 */ /* 0x000fe200078e10ff */
[----:B0-----:R-:W-:-:S04]  /*0910*/  USHF.L.U32 UR5, UR5, 0x1, URZ ;  /* 0x0000000105057899 */ /* 0x001fc800080006ff */
[----:B------:R-:W-:-:S04]  /*0920*/  ULOP3.LUT UR5, UR5, 0x2, URZ, 0xe2, !UPT ;  /* 0x0000000205057892 */ /* 0x000fc8000f8ee2ff */
[----:B------:R-:W-:-:S12]  /*0930*/  UIADD3 UR5, UPT, UPT, -UR5, URZ, URZ ;  /* 0x000000ff05057290 */ /* 0x000fd8000fffe1ff */
.L_x_51:
        /* <DEDUP_REMOVED lines=8> */
.L_x_47:
[----:B------:R-:W0:Y:S01]  /*09c0*/  LDC.64 R8, c[0x0][0x390] ;  /* 0x0000e400ff087b82 */ /* 0x000e220000000a00 */
[----:B------:R-:W-:Y:S01]  /*09d0*/  UISETP.GE.AND UP0, UPT, UR7, URZ, UPT ;  /* 0x000000ff0700728c */ /* 0x000fe2000bf06270 */
[----:B------:R-:W-:Y:S01]  /*09e0*/  MOV R11, RZ ;  /* 0x000000ff000b7202 */ /* 0x000fe20000000f00 */
[----:B0-----:R-:W-:-:S05]  /*09f0*/  IMAD.WIDE R8, R2, 0x4, R8 ;  /* 0x0000000402087825 */ /* 0x001fca00078e0208 */
[----:B------:R0:W-:Y:S02]  /*0a00*/  STG.E desc[UR8][R8.64], R19 ;  /* 0x0000001308007986 */ /* 0x0001e4000c101908 */
[----:B------:R-:W-:Y:S05]  /*0a10*/  BRA.U !UP0, `(.L_x_52) ;  /* 0x0000000508707547 */ /* 0x000fea000b800000 */
[----:B------:R-:W-:Y:S01]  /*0a20*/  UISETP.GE.U32.AND UP2, UPT, UR7, 0x4, UPT ;  /* 0x000000040700788c */ /* 0x000fe2000bf46070 */
[----:B0-----:R-:W-:Y:S01]  /*0a30*/  VIADD R9, R3, 0x10fc ;  /* 0x000010fc03097836 */ /* 0x001fe20000000000 */
[----:B------:R-:W-:Y:S01]  /*0a40*/  UIADD3 UR10, UPT, UPT, -UR7, URZ, URZ ;  /* 0x000000ff070a7290 */ /* 0x000fe2000fffe1ff */
[----:B------:R-:W-:Y:S01]  /*0a50*/  IMAD.MOV.U32 R18, RZ, RZ, RZ ;  /* 0x000000ffff127224 */ /* 0x000fe200078e00ff */
[----:B------:R-:W-:Y:S02]  /*0a60*/  ULOP3.LUT UR5, UR4, 0x6, URZ, 0xc0, !UPT ;  /* 0x0000000604057892 */ /* 0x000fe4000f8ec0ff */
[----:B------:R-:W-:Y:S01]  /*0a70*/  ULOP3.LUT UR6, UR7, 0x1, URZ, 0xc0, !UPT ;  /* 0x0000000107067892 */ /* 0x000fe2000f8ec0ff */
[----:B------:R-:W-:Y:S01]  /*0a80*/  LEA R8, R0, R9, 0x18 ;  /* 0x0000000900087211 */ /* 0x000fe200078ec0ff */
[----:B------:R-:W-:Y:S01]  /*0a90*/  UISETP.GE.U32.AND UP0, UPT, UR5, 0x3, UPT ;  /* 0x000000030500788c */ /* 0x000fe2000bf06070 */
[----:B------:R-:W-:Y:S01]  /*0aa0*/  MOV R9, UR10 ;  /* 0x0000000a00097c02 */ /* 0x000fe20008000f00 */
[----:B------:R-:W-:Y:S01]  /*0ab0*/  UISETP.NE.U32.AND UP1, UPT, UR6, 0x1, UPT ;  /* 0x000000010600788c */ /* 0x000fe2000bf25070 */
[----:B------:R-:W-:Y:S10]  /*0ac0*/  BRA.U !UP2, `(.L_x_53) ;  /* 0x000000010aa07547 */ /* 0x000ff4000b800000 */
[----:B------:R-:W-:Y:S01]  /*0ad0*/  IADD3 R4, PT, PT, R7, UR7, R4 ;  /* 0x0000000707047c10 */ /* 0x000fe2000fffe004 */
[----:B------:R-:W-:Y:S01]  /*0ae0*/  VIADD R7, R3, 0x10fc ;  /* 0x000010fc03077836 */ /* 0x000fe20000000000 */
[----:B------:R-:W-:Y:S01]  /*0af0*/  UIADD3 UR4, UPT, UPT, UR4, 0x1, URZ ;  /* 0x0000000104047890 */ /* 0x000fe2000fffe0ff */
[----:B------:R-:W-:Y:S02]  /*0b00*/  HFMA2 R18, -RZ, RZ, 0, 0 ;  /* 0x00000000ff127431 */ /* 0x000fe400000001ff */
[----:B------:R-:W-:Y:S01]  /*0b10*/  IMAD R4, R4, 0x4, R5 ;  /* 0x0000000404047824 */ /* 0x000fe200078e0205 */
[----:B------:R-:W-:Y:S01]  /*0b20*/  LEA R10, R0, R7, 0x18 ;  /* 0x00000007000a7211 */ /* 0x000fe200078ec0ff */
[----:B------:R-:W-:Y:S02]  /*0b30*/  ULOP3.LUT UR4, UR4, 0xfffffff8, URZ, 0xc0, !UPT ;  /* 0xfffffff804047892 */ /* 0x000fe4000f8ec0ff */
[----:B------:R-:W-:Y:S02]  /*0b40*/  VIADD R7, R4, 0xfffffff4 ;  /* 0xfffffff404077836 */ /* 0x000fe40000000000 */
[----:B------:R-:W-:Y:S01]  /*0b50*/  VIADD R4, R10, 0x10 ;  /* 0x000000100a047836 */ /* 0x000fe20000000000 */
[----:B------:R-:W-:-:S12]  /*0b60*/  UIADD3 UR4, UPT, UPT, -UR4, URZ, URZ ;  /* 0x000000ff04047290 */ /* 0x000fd8000fffe1ff */
.L_x_54:
[----:B------:R-:W-:Y:S01]  /*0b70*/  LDS R19, [R7+0xc] ;  /* 0x00000c0007137984 */ /* 0x000fe20000000800 */
[----:B------:R-:W-:Y:S01]  /*0b80*/  UIADD3 UR4, UPT, UPT, UR4, 0x8, URZ ;  /* 0x0000000804047890 */ /* 0x000fe2000fffe0ff */
[----:B------:R-:W-:Y:S02]  /*0b90*/  IADD3 R9, PT, PT, R9, 0x8, RZ ;  /* 0x0000000809097810 */ /* 0x000fe40007ffe0ff */
[----:B------:R-:W0:Y:S01]  /*0ba0*/  LDS R20, [R4+-0x10] ;  /* 0xfffff00004147984 */ /* 0x000e220000000800 */
[----:B------:R-:W-:-:S03]  /*0bb0*/  UISETP.NE.AND UP2, UPT, UR4, URZ, UPT ;  /* 0x000000ff0400728c */ /* 0x000fc6000bf45270 */
        /* <DEDUP_REMOVED lines=24> */
[----:B------:R-:W-:Y:S06]  /*0d40*/  BRA.U UP2, `(.L_x_54) ;  /* 0xfffffffd02887547 */ /* 0x000fec000b83ffff */
.L_x_53:
[----:B------:R-:W-:Y:S05]  /*0d50*/  BRA.U !UP0, `(.L_x_55) ;  /* 0x00000001084c7547 */ /* 0x000fea000b800000 */
[----:B------:R-:W-:Y:S01]  /*0d60*/  IADD3 R11, PT, PT, R3, 0x10fc, RZ ;  /* 0x000010fc030b7810 */ /* 0x000fe20007ffe0ff */
[----:B------:R-:W-:Y:S02]  /*0d70*/  IMAD.IADD R4, R6, 0x1, -R9 ;  /* 0x0000000106047824 */ /* 0x000fe400078e0a09 */
[C---:B------:R-:W-:Y:S01]  /*0d80*/  VIADD R7, R9.reuse, UR7 ;  /* 0x0000000709077c36 */ /* 0x040fe20008000000 */
[----:B------:R-:W-:Y:S02]  /*0d90*/  LEA R10, R0, R11, 0x18 ;  /* 0x0000000b000a7211 */ /* 0x000fe400078ec0ff */
[----:B------:R-:W-:Y:S02]  /*0da0*/  LEA R4, R4, R5, 0x2 ;  /* 0x0000000504047211 */ /* 0x000fe400078e10ff */
[----:B------:R-:W-:Y:S01]  /*0db0*/  IADD3 R9, PT, PT, R9, 0x4, RZ ;  /* 0x0000000409097810 */ /* 0x000fe20007ffe0ff */
        /* <DEDUP_REMOVED lines=13> */
.L_x_55:
[----:B------:R-:W-:Y:S05]  /*0e90*/  BRA.U UP1, `(.L_x_56) ;  /* 0x0000000101347547 */ /* 0x000fea000b800000 */
[----:B------:R-:W-:Y:S01]  /*0ea0*/  VIADD R7, R3, 0x10fc ;  /* 0x000010fc03077836 */ /* 0x000fe20000000000 */
[C---:B------:R-:W-:Y:S01]  /*0eb0*/  IADD3 R3, PT, PT, R9.reuse, UR7, RZ ;  /* 0x0000000709037c10 */ /* 0x040fe2000fffe0ff */
        /* <DEDUP_REMOVED lines=8> */
[----:B------:R-:W1:Y:S01]  /*0f40*/  LDS R0, [R4+-0x4] ;  /* 0xfffffc0004007984 */ /* 0x000e620000000800 */
[----:B0-----:R-:W-:-:S04]  /*0f50*/  FFMA R3, R11, R3, R18 ;  /* 0x000000030b037223 */ /* 0x001fc80000000012 */
[----:B-1----:R-:W-:-:S07]  /*0f60*/  FFMA R18, R10, R0, R3 ;  /* 0x000000000a127223 */ /* 0x002fce0000000003 */
.L_x_56:
[----:B------:R-:W-:Y:S01]  /*0f70*/  IMAD.IADD R6, R6, 0x1, -R9 ;  /* 0x0000000106067824 */ /* 0x000fe200078e0a09 */
[----:B------:R-:W-:-:S03]  /*0f80*/  IADD3 R9, PT, PT, R9, UR7, RZ ;  /* 0x0000000709097c10 */ /* 0x000fc6000fffe0ff */
[----:B------:R-:W-:Y:S01]  /*0f90*/  IMAD R6, R6, 0x4, R5 ;  /* 0x0000000406067824 */ /* 0x000fe200078e0205 */
[----:B------:R-:W-:-:S04]  /*0fa0*/  LEA R8, R9, R8, 0x2 ;  /* 0x0000000809087211 */ /* 0x000fc800078e10ff */
[----:B------:R-:W-:Y:S04]  /*0fb0*/  LDS R11, [R6] ;  /* 0x00000000060b7984 */ /* 0x000fe80000000800 */
[----:B------:R-:W0:Y:S02]  /*0fc0*/  LDS R8, [R8] ;  /* 0x0000000008087984 */ /* 0x000e240000000800 */
[----:B0-----:R-:W-:-:S07]  /*0fd0*/  FFMA R11, R11, R8, R18 ;  /* 0x000000080b0b7223 */ /* 0x001fce0000000012 */
.L_x_52:
[----:B------:R-:W1:Y:S02]  /*0fe0*/  LDC.64 R4, c[0x0][0x398] ;  /* 0x0000e600ff047b82 */ /* 0x000e640000000a00 */
[----:B-1----:R-:W-:-:S05]  /*0ff0*/  IMAD.WIDE R2, R2, 0x4, R4 ;  /* 0x0000000402027825 */ /* 0x002fca00078e0204 */
[----:B------:R-:W-:Y:S01]  /*1000*/  STG.E desc[UR8][R2.64], R11 ;  /* 0x0000000b02007986 */ /* 0x000fe2000c101908 */
[----:B------:R-:W-:Y:S05]  /*1010*/  EXIT ;  /* 0x000000000000794d */ /* 0x000fea0003800000 */
        .weak           $__internal_2_$__cuda_sm3x_div_rn_noftz_f32_slowpath
        .type           $__internal_2_$__cuda_sm3x_div_rn_noftz_f32_slowpath,@function
        .size           $__internal_2_$__cuda_sm3x_div_rn_noftz_f32_slowpath,(.L_x_88 - $__internal_2_$__cuda_sm3x_div_rn_noftz_f32_slowpath)
$__internal_2_$__cuda_sm3x_div_rn_noftz_f32_slowpath:
[----:B------:R-:W-:Y:S01]  /*1020*/  SHF.R.U32.HI R7, RZ, 0x17, R3 ;  /* 0x00000017ff077819 */ /* 0x000fe20000011603 */
[----:B------:R-:W-:Y:S01]  /*1030*/  BSSY.RECONVERGENT B1, `(.L_x_57) ;  /* 0x0000064000017945 */ /* 0x000fe20003800200 */
[--C-:B------:R-:W-:Y:S01]  /*1040*/  SHF.R.U32.HI R5, RZ, 0x17, R0.reuse ;  /* 0x00000017ff057819 */ /* 0x100fe20000011600 */
[----:B------:R-:W-:Y:S01]  /*1050*/  IMAD.MOV.U32 R8, RZ, RZ, R0 ;  /* 0x000000ffff087224 */ /* 0x000fe200078e0000 */
[----:B------:R-:W-:Y:S02]  /*1060*/  LOP3.LUT R7, R7, 0xff, RZ, 0xc0, !PT ;  /* 0x000000ff07077812 */ /* 0x000fe400078ec0ff */
[----:B------:R-:W-:Y:S02]  /*1070*/  LOP3.LUT R5, R5, 0xff, RZ, 0xc0, !PT ;  /* 0x000000ff05057812 */ /* 0x000fe400078ec0ff */
[----:B------:R-:W-:Y:S01]  /*1080*/  MOV R9, R3 ;  /* 0x0000000300097202 */ /* 0x000fe20000000f00 */
[----:B------:R-:W-:Y:S01]  /*1090*/  VIADD R12, R7, 0xffffffff ;  /* 0xffffffff070c7836 */ /* 0x000fe20000000000 */
[----:B------:R-:W-:-:S04]  /*10a0*/  IADD3 R11, PT, PT, R5, -0x1, RZ ;  /* 0xffffffff050b7810 */ /* 0x000fc80007ffe0ff */
        /* <DEDUP_REMOVED lines=22> */
[----:B------:R-:W-:Y:S01]  /*1210*/  @P0 MOV R10, RZ ;  /* 0x000000ff000a0202 */ /* 0x000fe20000000f00 */
[----:B------:R-:W-:Y:S02]  /*1220*/  @!P0 IMAD.MOV.U32 R10, RZ, RZ, -0x40 ;  /* 0xffffffc0ff0a8424 */ /* 0x000fe400078e00ff */
[----:B------:R-:W-:Y:S01]  /*1230*/  @!P0 FFMA R8, R0, 1.84467440737095516160e+19, RZ ;  /* 0x5f80000000088823 */ /* 0x000fe200000000ff */
[----:B------:R-:W-:Y:S02]  /*1240*/  @!P1 FFMA R9, R3, 1.84467440737095516160e+19, RZ ;  /* 0x5f80000003099823 */ /* 0x000fe400000000ff */
[----:B------:R-:W-:-:S07]  /*1250*/  @!P1 IADD3 R10, PT, PT, R10, 0x40, RZ ;  /* 0x000000400a0a9810 */ /* 0x000fce0007ffe0ff */
.L_x_58:
[----:B------:R-:W-:Y:S01]  /*1260*/  LEA R0, R7, 0xc0800000, 0x17 ;  /* 0xc080000007007811 */ /* 0x000fe200078eb8ff */
[----:B------:R-:W-:Y:S01]  /*1270*/  BSSY.RECONVERGENT B2, `(.L_x_63) ;  /* 0x0000036000027945 */ /* 0x000fe20003800200 */
[----:B------:R-:W-:-:S03]  /*1280*/  IADD3 R5, PT, PT, R5, -0x7f, RZ ;  /* 0xffffff8105057810 */ /* 0x000fc60007ffe0ff */
[----:B------:R-:W-:Y:S02]  /*1290*/  IMAD.IADD R9, R9, 0x1, -R0 ;  /* 0x0000000109097824 */ /* 0x000fe400078e0a00 */
[C---:B------:R-:W-:Y:S01]  /*12a0*/  IMAD R0, R5.reuse, -0x800000, R8 ;  /* 0xff80000005007824 */ /* 0x040fe200078e0208 */
[----:B------:R-:W-:Y:S01]  /*12b0*/  IADD3 R5, PT, PT, R5, 0x7f, -R7 ;  /* 0x0000007f05057810 */ /* 0x000fe20007ffe807 */
[----:B------:R-:W0:Y:S01]  /*12c0*/  MUFU.RCP R3, R9 ;  /* 0x0000000900037308 */ /* 0x000e220000001000 */
[----:B------:R-:W-:-:S03]  /*12d0*/  FADD.FTZ R11, -R9, -RZ ;  /* 0x800000ff090b7221 */ /* 0x000fc60000010100 */
[----:B------:R-:W-:Y:S02]  /*12e0*/  IMAD.IADD R5, R5, 0x1, R10 ;  /* 0x0000000105057824 */ /* 0x000fe400078e020a */
        /* <DEDUP_REMOVED lines=8> */
[----:B------:R-:W-:-:S04]  /*1370*/  LOP3.LUT R3, R3, 0xff, RZ, 0xc0, !PT ;  /* 0x000000ff03037812 */ /* 0x000fc800078ec0ff */
[----:B------:R-:W-:-:S05]  /*1380*/  IADD3 R7, PT, PT, R3, R5, RZ ;  /* 0x0000000503077210 */ /* 0x000fca0007ffe0ff */
        /* <DEDUP_REMOVED lines=28> */
[----:B------:R-:W-:-:S04]  /*1550*/  LOP3.LUT R3, R3, R8, RZ, 0xc0, !PT ;  /* 0x0000000803037212 */ /* 0x000fc800078ec0ff */
[----:B------:R-:W-:-:S04]  /*1560*/  IADD3 R3, PT, PT, R10, R3, RZ ;  /* 0x000000030a037210 */ /* 0x000fc80007ffe0ff */
[----:B------:R-:W-:Y:S01]  /*1570*/  LOP3.LUT R0, R3, R0, RZ, 0xfc, !PT ;  /* 0x0000000003007212 */ /* 0x000fe200078efcff */
[----:B------:R-:W-:Y:S06]  /*1580*/  BRA `(.L_x_66) ;  /* 0x0000000000107947 */ /* 0x000fec0003800000 */
.L_x_65:
[----:B------:R-:W-:-:S04]  /*1590*/  LOP3.LUT R0, R0, 0x80000000, RZ, 0xc0, !PT ;  /* 0x8000000000007812 */ /* 0x000fc800078ec0ff */
[----:B------:R-:W-:Y:S01]  /*15a0*/  LOP3.LUT R0, R0, 0x7f800000, RZ, 0xfc, !PT ;  /* 0x7f80000000007812 */ /* 0x000fe200078efcff */
[----:B------:R-:W-:Y:S06]  /*15b0*/  BRA `(.L_x_66) ;  /* 0x0000000000047947 */ /* 0x000fec0003800000 */
.L_x_64:
[----:B------:R-:W-:-:S07]  /*15c0*/  IMAD R0, R5, 0x800000, R0 ;  /* 0x0080000005007824 */ /* 0x000fce00078e0200 */
.L_x_66:
[----:B------:R-:W-:Y:S05]  /*15d0*/  BSYNC.RECONVERGENT B2 ;  /* 0x0000000000027941 */ /* 0x000fea0003800200 */
.L_x_63:
[----:B------:R-:W-:Y:S05]  /*15e0*/  BRA `(.L_x_67) ;  /* 0x0000000000207947 */ /* 0x000fea0003800000 */
.L_x_62:
[----:B------:R-:W-:-:S04]  /*15f0*/  LOP3.LUT R0, R9, 0x80000000, R8, 0x48, !PT ;  /* 0x8000000009007812 */ /* 0x000fc800078e4808 */
[----:B------:R-:W-:Y:S01]  /*1600*/  LOP3.LUT R0, R0, 0x7f800000, RZ, 0xfc, !PT ;  /* 0x7f80000000007812 */ /* 0x000fe200078efcff */
[----:B------:R-:W-:Y:S06]  /*1610*/  BRA `(.L_x_67) ;  /* 0x0000000000147947 */ /* 0x000fec0003800000 */
.L_x_61:
[----:B------:R-:W-:Y:S01]  /*1620*/  LOP3.LUT R0, R9, 0x80000000, R8, 0x48, !PT ;  /* 0x8000000009007812 */ /* 0x000fe200078e4808 */
[----:B------:R-:W-:Y:S06]  /*1630*/  BRA `(.L_x_67) ;  /* 0x00000000000c7947 */ /* 0x000fec0003800000 */
.L_x_60:
[----:B------:R-:W0:Y:S01]  /*1640*/  MUFU.RSQ R0, -QNAN ;  /* 0xffc0000000007908 */ /* 0x000e220000001400 */
[----:B------:R-:W-:Y:S05]  /*1650*/  BRA `(.L_x_67) ;  /* 0x0000000000047947 */ /* 0x000fea0003800000 */
.L_x_59:
[----:B------:R-:W-:-:S07]  /*1660*/  FADD.FTZ R0, R0, R3 ;  /* 0x0000000300007221 */ /* 0x000fce0000010000 */
.L_x_67:
[----:B------:R-:W-:Y:S05]  /*1670*/  BSYNC.RECONVERGENT B1 ;  /* 0x0000000000017941 */ /* 0x000fea0003800200 */
.L_x_57:
[----:B------:R-:W-:-:S04]  /*1680*/  HFMA2 R7, -RZ, RZ, 0, 0 ;  /* 0x00000000ff077431 */ /* 0x000fc800000001ff */
[----:B0-----:R-:W-:Y:S05]  /*1690*/  RET.REL.NODEC R6 `(_Z15convRowGPU_combPfS_S_S_S_S_iii) ;  /* 0xffffffe806587950 */ /* 0x001fea0003c3ffff */
.L_x_68:
        /* <DEDUP_REMOVED lines=14> */
.L_x_88:


//--------------------- .text._Z28dog_row_variance_convolutionPfS_S_ii --------------------------
	.section	.text._Z28dog_row_variance_convolutionPfS_S_ii,"ax",@progbits
	.align	128
        .global         _Z28dog_row_variance_convolutionPfS_S_ii
        .type           _Z28dog_row_variance_convolutionPfS_S_ii,@function
        .size           _Z28dog_row_variance_convolutionPfS_S_ii,(.L_x_89 - _Z28dog_row_variance_convolutionPfS_S_ii)
        .other          _Z28dog_row_variance_convolutionPfS_S_ii,@"STO_CUDA_ENTRY STV_DEFAULT"
_Z28dog_row_variance_convolutionPfS_S_ii:
.text._Z28dog_row_variance_convolutionPfS_S_ii:
[----:B------:R-:W0:Y:S01]  /*0000*/  LDC R1, c[0x0][0x37c] ;  /* 0x0000df00ff017b82 */ /* 0x000e220000000800 */
[----:B------:R-:W1:Y:S01]  /*0010*/  S2R R16, SR_TID.X ;  /* 0x0000000000107919 */ /* 0x000e620000002100 */
[----:B------:R-:W1:Y:S01]  /*0020*/  LDCU UR6, c[0x0][0x398] ;  /* 0x00007300ff0677ac */ /* 0x000e620008000800 */
[----:B------:R-:W-:Y:S01]  /*0030*/  BSSY.RECONVERGENT B0, `(.L_x_69) ;  /* 0x000000d000007945 */ /* 0x000fe20003800200 */
[----:B------:R-:W2:Y:S01]  /*0040*/  S2R R17, SR_CTAID.X ;  /* 0x0000000000117919 */ /* 0x000ea20000002500 */
[----:B-1----:R-:W-:-:S13]  /*0050*/  ISETP.GE.AND P0, PT, R16, UR6, PT ;  /* 0x0000000610007c0c */ /* 0x002fda000bf06270 */
[----:B--2---:R-:W-:Y:S05]  /*0060*/  @P0 BRA `(.L_x_70) ;  /* 0x0000000000240947 */ /* 0x004fea0003800000 */
[----:B------:R-:W1:Y:S01]  /*0070*/  S2UR UR5, SR_CgaCtaId ;  /* 0x00000000000579c3 */ /* 0x000e620000008800 */
[----:B------:R-:W-:-:S07]  /*0080*/  UMOV UR4, 0x400 ;  /* 0x0000040000047882 */ /* 0x000fce0000000000 */
[----:B------:R-:W2:Y:S01]  /*0090*/  LDC R3, c[0x0][0x39c] ;  /* 0x0000e700ff037b82 */ /* 0x000ea20000000800 */
[----:B-1----:R-:W-:-:S06]  /*00a0*/  ULEA UR4, UR5, UR4, 0x18 ;  /* 0x0000000405047291 */ /* 0x002fcc000f8ec0ff */
[----:B------:R-:W-:Y:S02]  /*00b0*/  LEA R2, R16, UR4, 0x2 ;  /* 0x0000000410027c11 */ /* 0x000fe4000f8e10ff */
[----:B--2---:R-:W-:-:S03]  /*00c0*/  IADD3 R0, PT, PT, R3, UR6, R16 ;  /* 0x0000000603007c10 */ /* 0x004fc6000fffe010 */
[----:B------:R1:W-:Y:S01]  /*00d0*/  STS [R2], RZ ;  /* 0x000000ff02007388 */ /* 0x0003e20000000800 */
[----:B------:R-:W-:-:S05]  /*00e0*/  LEA R0, R0, UR4, 0x2 ;  /* 0x0000000400007c11 */ /* 0x000fca000f8e10ff */
[----:B------:R1:W-:Y:S02]  /*00f0*/  STS [R0], RZ ;  /* 0x000000ff00007388 */ /* 0x0003e40000000800 */
.L_x_70:
[----:B------:R-:W-:Y:S05]  /*0100*/  BSYNC.RECONVERGENT B0 ;  /* 0x0000000000007941 */ /* 0x000fea0003800200 */
.L_x_69:
[----:B------:R-:W-:Y:S01]  /*0110*/  UIADD3 UR4, UPT, UPT, UR6, -0x1, URZ ;  /* 0xffffffff06047890 */ /* 0x000fe2000fffe0ff */
[----:B------:R-:W-:Y:S01]  /*0120*/  BSSY.RECONVERGENT B6, `(.L_x_71) ;  /* 0x000000d000067945 */ /* 0x000fe20003800200 */
[----:B------:R-:W2:Y:S04]  /*0130*/  LDCU.64 UR36, c[0x0][0x358] ;  /* 0x00006b00ff2477ac */ /* 0x000ea80008000a00 */
[----:B------:R-:W-:-:S04]  /*0140*/  ISETP.NE.AND P0, PT, R16, UR4, PT ;  /* 0x0000000410007c0c */ /* 0x000fc8000bf05270 */
[----:B------:R-:W-:-:S13]  /*0150*/  ISETP.NE.OR P0, PT, R17, 0x1, P0 ;  /* 0x000000011100780c */ /* 0x000fda0000705670 */
[----:B--2---:R-:W-:Y:S05]  /*0160*/  @P0 BRA `(.L_x_72) ;  /* 0x0000000000200947 */ /* 0x004fea0003800000 */
[----:B-1----:R-:W-:Y:S01]  /*0170*/  MOV R0, 0x8 ;  /* 0x0000000800007802 */ /* 0x002fe20000000f00 */
[----:B------:R-:W1:Y:S01]  /*0180*/  LDCU.64 UR4, c[0x4][URZ] ;  /* 0x01000000ff0477ac */ /* 0x000e620008000a00 */
[----:B------:R-:W-:Y:S02]  /*0190*/  CS2R R6, SRZ ;  /* 0x0000000000067805 */ /* 0x000fe4000001ff00 */
[----:B------:R2:W3:Y:S01]  /*01a0*/  LDC.64 R2, c[0x4][R0] ;  /* 0x0100000000027b82 */ /* 0x0004e20000000a00 */
[----:B-1----:R-:W-:Y:S02]  /*01b0*/  IMAD.U32 R4, RZ, RZ, UR4 ;  /* 0x00000004ff047e24 */ /* 0x002fe4000f8e00ff */
[----:B--2---:R-:W-:-:S07]  /*01c0*/  IMAD.U32 R5, RZ, RZ, UR5 ;  /* 0x00000005ff057e24 */ /* 0x004fce000f8e00ff */
[----:B------:R-:W-:-:S07]  /*01d0*/  LEPC R20, `(.L_x_72) ;  /* 0x000000001014794e */ /* 0x000fce0000000000 */
[----:B0--3--:R-:W-:Y:S05]  /*01e0*/  CALL.ABS.NOINC R2 ;  /* 0x0000000002007343 */ /* 0x009fea0003c00000 */
.L_x_72:
[----:B------:R-:W-:Y:S05]  /*01f0*/  BSYNC.RECONVERGENT B6 ;  /* 0x0000000000067941 */ /* 0x000fea0003800200 */
.L_x_71:
[----:B------:R-:W2:Y:S01]  /*0200*/  LDC.64 R4, c[0x0][0x380] ;  /* 0x0000e000ff047b82 */ /* 0x000ea20000000a00 */
[----:B------:R-:W3:Y:S02]  /*0210*/  LDCU UR4, c[0x0][0x39c] ;  /* 0x00007380ff0477ac */ /* 0x000ee40008000800 */
[----:B---3--:R-:W-:-:S04]  /*0220*/  IMAD R3, R17, UR4, R16 ;  /* 0x0000000411037c24 */ /* 0x008fc8000f8e0210 */
[----:B--2---:R-:W-:-:S05]  /*0230*/  IMAD.WIDE R4, R3, 0x4, R4 ;  /* 0x0000000403047825 */ /* 0x004fca00078e0204 */
[----:B-1----:R-:W2:Y:S01]  /*0240*/  LDG.E R0, desc[UR36][R4.64] ;  /* 0x0000002404007981 */ /* 0x002ea2000c1e1900 */
[----:B------:R-:W-:Y:S01]  /*0250*/  BSSY.RECONVERGENT B0, `(.L_x_73) ;  /* 0x000000d000007945 */ /* 0x000fe20003800200 */
[----:B--2---:R-:W-:-:S05]  /*0260*/  VIADD R2, R0, 0x1800000 ;  /* 0x0180000000027836 */ /* 0x004fca0000000000 */
[----:B------:R-:W-:-:S04]  /*0270*/  LOP3.LUT R2, R2, 0x7f800000, RZ, 0xc0, !PT ;  /* 0x7f80000002027812 */ /* 0x000fc800078ec0ff */
[----:B------:R-:W-:-:S13]  /*0280*/  ISETP.GT.U32.AND P0, PT, R2, 0x1ffffff, PT ;  /* 0x01ffffff0200780c */ /* 0x000fda0003f04070 */
[----:B------:R-:W-:Y:S05]  /*0290*/  @P0 BRA `(.L_x_74) ;  /* 0x0000000000100947 */ /* 0x000fea0003800000 */
[----:B------:R-:W-:-:S07]  /*02a0*/  MOV R4, 0x2c0 ;  /* 0x000002c000047802 */ /* 0x000fce0000000f00 */
[----:B0-----:R-:W-:Y:S05]  /*02b0*/  CALL.REL.NOINC `($__internal_3_$__cuda_sm20_rcp_rn_f32_slowpath) ;  /* 0x0000000400dc7944 */ /* 0x001fea0003c00000 */
[----:B------:R-:W-:Y:S01]  /*02c0*/  MOV R4, R0 ;  /* 0x0000000000047202 */ /* 0x000fe20000000f00 */
[----:B------:R-:W-:Y:S06]  /*02d0*/  BRA `(.L_x_75) ;  /* 0x0000000000107947 */ /* 0x000fec0003800000 */
.L_x_74:
[----:B------:R-:W1:Y:S02]  /*02e0*/  MUFU.RCP R5, R0 ;  /* 0x0000000000057308 */ /* 0x000e640000001000 */
[----:B-1----:R-:W-:-:S04]  /*02f0*/  FFMA R2, R0, R5, -1 ;  /* 0xbf80000000027423 */ /* 0x002fc80000000005 */
[----:B------:R-:W-:-:S04]  /*0300*/  FADD.FTZ R2, -R2, -RZ ;  /* 0x800000ff02027221 */ /* 0x000fc80000010100 */
[----:B------:R-:W-:-:S07]  /*0310*/  FFMA R4, R5, R2, R5 ;  /* 0x0000000205047223 */ /* 0x000fce0000000005 */
.L_x_75:
[----:B------:R-:W-:Y:S05]  /*0320*/  BSYNC.RECONVERGENT B0 ;  /* 0x0000000000007941 */ /* 0x000fea0003800200 */
.L_x_73:
[----:B------:R-:W1:Y:S02]  /*0330*/  LDC R5, c[0x0][0x398] ;  /* 0x0000e600ff057b82 */ /* 0x000e640000000800 */
[----:B-1----:R-:W-:-:S05]  /*0340*/  IMAD.SHL.U32 R7, R5, 0x2, RZ ;  /* 0x0000000205077824 */ /* 0x002fca00078e00ff */
[----:B------:R-:W-:-:S13]  /*0350*/  ISETP.GE.AND P0, PT, R16, R7, PT ;  /* 0x000000071000720c */ /* 0x000fda0003f06270 */
[----:B------:R-:W1:Y:S02]  /*0360*/  @!P0 LDC.64 R12, c[0x0][0x390] ;  /* 0x0000e400ff0c8b82 */ /* 0x000e640000000a00 */
[----:B-1----:R-:W-:-:S06]  /*0370*/  @!P0 IMAD.WIDE.U32 R12, R16, 0x4, R12 ;  /* 0x00000004100c8825 */ /* 0x002fcc00078e000c */
[----:B------:R-:W2:Y:S01]  /*0380*/  @!P0 LDG.E R12, desc[UR36][R12.64] ;  /* 0x000000240c0c8981 */ /* 0x000ea2000c1e1900 */
[----:B------:R-:W-:Y:S01]  /*0390*/  MOV R9, 0x400 ;  /* 0x0000040000097802 */ /* 0x000fe20000000f00 */
[----:B------:R-:W-:Y:S01]  /*03a0*/  IMAD.IADD R11, R16, 0x1, R5 ;  /* 0x00000001100b7824 */ /* 0x000fe200078e0205 */
[----:B------:R-:W-:Y:S05]  /*03b0*/  WARPSYNC.ALL ;  /* 0x0000000000007948 */ /* 0x000fea0003800000 */
[----:B------:R-:W1:Y:S01]  /*03c0*/  S2R R0, SR_CgaCtaId ;  /* 0x0000000000007919 */ /* 0x000e620000008800 */
[----:B------:R-:W-:Y:S01]  /*03d0*/  @!P0 IADD3 R17, PT, PT, R9, 0x10cc, RZ ;  /* 0x000010cc09118810 */ /* 0x000fe20007ffe0ff */
[----:B------:R-:W-:Y:S01]  /*03e0*/  HFMA2 R6, -RZ, RZ, 0, 0 ;  /* 0x00000000ff067431 */ /* 0x000fe200000001ff */
[----:B-1----:R-:W-:-:S02]  /*03f0*/  LEA R2, R0, R9, 0x18 ;  /* 0x0000000900027211 */ /* 0x002fc400078ec0ff */
[----:B------:R-:W-:-:S03]  /*0400*/  @!P0 LEA R17, R0, R17, 0x18 ;  /* 0x0000001100118211 */ /* 0x000fc600078ec0ff */
[----:B------:R-:W-:Y:S02]  /*0410*/  IMAD R15, R11, 0x4, R2 ;  /* 0x000000040b0f7824 */ /* 0x000fe400078e0202 */
[----:B------:R-:W-:-:S03]  /*0420*/  @!P0 IMAD R17, R16, 0x4, R17 ;  /* 0x0000000410118824 */ /* 0x000fc600078e0211 */
[----:B------:R1:W-:Y:S04]  /*0430*/  STS [R15], R4 ;  /* 0x000000040f007388 */ /* 0x0003e80000000800 */
[----:B--2---:R1:W-:Y:S01]  /*0440*/  @!P0 STS [R17], R12 ;  /* 0x0000000c11008388 */ /* 0x0043e20000000800 */
[----:B------:R-:W-:Y:S01]  /*0450*/  BAR.SYNC.DEFER_BLOCKING 0x0 ;  /* 0x0000000000007b1d */ /* 0x000fe20000010000 */
[----:B------:R-:W-:-:S13]  /*0460*/  ISETP.GE.AND P0, PT, R5, 0x1, PT ;  /* 0x000000010500780c */ /* 0x000fda0003f06270 */
        /* <DEDUP_REMOVED lines=16> */
.L_x_78:
[----:B------:R-:W-:Y:S01]  /*0570*/  LDS R21, [R12+0xc] ;  /* 0x00000c000c157984 */ /* 0x000fe20000000800 */
[----:B------:R-:W-:Y:S02]  /*0580*/  VIADD R8, R8, 0x8 ;  /* 0x0000000808087836 */ /* 0x000fe40000000000 */
[----:B------:R-:W-:Y:S01]  /*0590*/  VIADD R4, R4, 0x8 ;  /* 0x0000000804047836 */ /* 0x000fe20000000000 */
[----:B------:R-:W1:Y:S02]  /*05a0*/  LDS R22, [R10+-0x10] ;  /* 0xfffff0000a167984 */ /* 0x000e640000000800 */
[----:B------:R-:W-:Y:S02]  /*05b0*/  ISETP.NE.AND P0, PT, R8, RZ, PT ;  /* 0x000000ff0800720c */ /* 0x000fe40003f05270 */
[----:B------:R-:W-:Y:S04]  /*05c0*/  LDS R25, [R10+-0xc] ;  /* 0xfffff4000a197984 */ /* 0x000fe80000000800 */
[----:B------:R-:W2:Y:S04]  /*05d0*/  LDS R23, [R12+0x8] ;  /* 0x000008000c177984 */ /* 0x000ea80000000800 */
[----:B------:R-:W-:Y:S04]  /*05e0*/  LDS R13, [R10+-0x8] ;  /* 0xfffff8000a0d7984 */ /* 0x000fe80000000800 */
[----:B------:R-:W3:Y:S04]  /*05f0*/  LDS R14, [R12+0x4] ;  /* 0x000004000c0e7984 */ /* 0x000ee80000000800 */
[----:B------:R-:W-:Y:S04]  /*0600*/  LDS R15, [R10+-0x4] ;  /* 0xfffffc000a0f7984 */ /* 0x000fe80000000800 */
[----:B------:R-:W4:Y:S04]  /*0610*/  LDS R16, [R12] ;  /* 0x000000000c107984 */ /* 0x000f280000000800 */
[----:B------:R-:W-:Y:S04]  /*0620*/  LDS R17, [R10] ;  /* 0x000000000a117984 */ /* 0x000fe80000000800 */
[----:B------:R-:W5:Y:S04]  /*0630*/  LDS R18, [R12+-0x4] ;  /* 0xfffffc000c127984 */ /* 0x000f680000000800 */
[----:B------:R-:W-:Y:S04]  /*0640*/  LDS R19, [R10+0x4] ;  /* 0x000004000a137984 */ /* 0x000fe80000000800 */
[----:B------:R-:W0:Y:S01]  /*0650*/  LDS R20, [R12+-0x8] ;  /* 0xfffff8000c147984 */ /* 0x000e220000000800 */
[----:B-1----:R-:W-:-:S03]  /*0660*/  FFMA R22, R21, R22, R6 ;  /* 0x0000001615167223 */ /* 0x002fc60000000006 */
[----:B------:R-:W-:Y:S04]  /*0670*/  LDS R21, [R10+0x8] ;  /* 0x000008000a157984 */ /* 0x000fe80000000800 */
[----:B------:R-:W1:Y:S01]  /*0680*/  LDS R6, [R12+-0xc] ;  /* 0xfffff4000c067984 */ /* 0x000e620000000800 */
[----:B--2---:R-:W-:-:S03]  /*0690*/  FFMA R25, R23, R25, R22 ;  /* 0x0000001917197223 */ /* 0x004fc60000000016 */
[----:B------:R2:W-:Y:S04]  /*06a0*/  LDS R23, [R10+0xc] ;  /* 0x00000c000a177984 */ /* 0x0005e80000000800 */
[----:B------:R4:W1:Y:S01]  /*06b0*/  LDS R22, [R12+-0x10] ;  /* 0xfffff0000c167984 */ /* 0x0008620000000800 */
[----:B---3--:R-:W-:Y:S01]  /*06c0*/  FFMA R13, R14, R13, R25 ;  /* 0x0000000d0e0d7223 */ /* 0x008fe20000000019 */
[----:B--2---:R-:W-:-:S03]  /*06d0*/  IADD3 R10, PT, PT, R10, 0x20, RZ ;  /* 0x000000200a0a7810 */ /* 0x004fc60007ffe0ff */
[----:B----4-:R-:W-:Y:S01]  /*06e0*/  FFMA R13, R16, R15, R13 ;  /* 0x0000000f100d7223 */ /* 0x010fe2000000000d */
[----:B------:R-:W-:-:S03]  /*06f0*/  VIADD R12, R12, 0xffffffe0 ;  /* 0xffffffe00c0c7836 */ /* 0x000fc60000000000 */
[----:B-----5:R-:W-:-:S04]  /*0700*/  FFMA R13, R18, R17, R13 ;  /* 0x00000011120d7223 */ /* 0x020fc8000000000d */
[----:B0-----:R-:W-:-:S04]  /*0710*/  FFMA R13, R20, R19, R13 ;  /* 0x00000013140d7223 */ /* 0x001fc8000000000d */
[----:B-1----:R-:W-:-:S04]  /*0720*/  FFMA R13, R6, R21, R13 ;  /* 0x00000015060d7223 */ /* 0x002fc8000000000d */
[----:B------:R-:W-:Y:S01]  /*0730*/  FFMA R6, R22, R23, R13 ;  /* 0x0000001716067223 */ /* 0x000fe2000000000d */
[----:B------:R-:W-:Y:S06]  /*0740*/  @P0 BRA `(.L_x_78) ;  /* 0xfffffffc00880947 */ /* 0x000fec000383ffff */
.L_x_77:
[----:B------:R-:W-:Y:S05]  /*0750*/  @!P1 BRA `(.L_x_76) ;  /* 0x0000000000a49947 */ /* 0x000fea0003800000 */
[----:B------:R-:W-:Y:S02]  /*0760*/  ISETP.GE.U32.AND P0, PT, R24, 0x4, PT ;  /* 0x000000041800780c */ /* 0x000fe40003f06070 */
[----:B------:R-:W-:-:S11]  /*0770*/  LOP3.LUT P1, RZ, R7, 0x2, RZ, 0xc0, !PT ;  /* 0x0000000207ff7812 */ /* 0x000fd6000782c0ff */
[----:B------:R-:W-:Y:S05]  /*0780*/  @!P0 BRA `(.L_x_79) ;  /* 0x00000000004c8947 */ /* 0x000fea0003800000 */
[----:B------:R-:W-:Y:S01]  /*0790*/  VIADD R13, R9, 0x10cc ;  /* 0x000010cc090d7836 */ /* 0x000fe20000000000 */
[C---:B------:R-:W-:Y:S01]  /*07a0*/  IADD3 R8, PT, PT, R4.reuse, R5, RZ ;  /* 0x0000000504087210 */ /* 0x040fe20007ffe0ff */
[----:B------:R-:W-:Y:S02]  /*07b0*/  IMAD.IADD R7, R11, 0x1, -R4 ;  /* 0x000000010b077824 */ /* 0x000fe400078e0a04 */
[----:B------:R-:W-:Y:S01]  /*07c0*/  VIADD R4, R4, 0x4 ;  /* 0x0000000404047836 */ /* 0x000fe20000000000 */
[----:B------:R-:W-:Y:S01]  /*07d0*/  LEA R13, R0, R13, 0x18 ;  /* 0x0000000d000d7211 */ /* 0x000fe200078ec0ff */
[----:B------:R-:W-:-:S03]  /*07e0*/  IMAD R7, R7, 0x4, R2 ;  /* 0x0000000407077824 */ /* 0x000fc600078e0202 */
[----:B------:R-:W-:Y:S02]  /*07f0*/  LEA R8, R8, R13, 0x2 ;  /* 0x0000000d08087211 */ /* 0x000fe400078e10ff */
[----:B------:R-:W-:Y:S04]  /*0800*/  LDS R13, [R7] ;  /* 0x00000000070d7984 */ /* 0x000fe80000000800 */
[----:B------:R-:W1:Y:S04]  /*0810*/  LDS R10, [R8] ;  /* 0x00000000080a7984 */ /* 0x000e680000000800 */
[----:B------:R-:W-:Y:S04]  /*0820*/  LDS R12, [R8+0x4] ;  /* 0x00000400080c7984 */ /* 0x000fe80000000800 */
[----:B------:R-:W2:Y:S04]  /*0830*/  LDS R15, [R7+-0x4] ;  /* 0xfffffc00070f7984 */ /* 0x000ea80000000800 */
[----:B------:R-:W-:Y:S04]  /*0840*/  LDS R14, [R8+0x8] ;  /* 0x00000800080e7984 */ /* 0x000fe80000000800 */
[----:B------:R-:W3:Y:S04]  /*0850*/  LDS R17, [R7+-0x8] ;  /* 0xfffff80007117984 */ /* 0x000ee80000000800 */
[----:B------:R-:W-:Y:S04]  /*0860*/  LDS R16, [R8+0xc] ;  /* 0x00000c0008107984 */ /* 0x000fe80000000800 */
[----:B------:R-:W4:Y:S01]  /*0870*/  LDS R19, [R7+-0xc] ;  /* 0xfffff40007137984 */ /* 0x000f220000000800 */
[----:B-1----:R-:W-:-:S04]  /*0880*/  FFMA R10, R13, R10, R6 ;  /* 0x0000000a0d0a7223 */ /* 0x002fc80000000006 */
[----:B--2---:R-:W-:-:S04]  /*0890*/  FFMA R10, R15, R12, R10 ;  /* 0x0000000c0f0a7223 */ /* 0x004fc8000000000a */
[----:B---3--:R-:W-:-:S04]  /*08a0*/  FFMA R10, R17, R14, R10 ;  /* 0x0000000e110a7223 */ /* 0x008fc8000000000a */
[----:B----4-:R-:W-:-:S07]  /*08b0*/  FFMA R6, R19, R16, R10 ;  /* 0x0000001013067223 */ /* 0x010fce000000000a */
.L_x_79:
[----:B------:R-:W-:Y:S05]  /*08c0*/  @!P1 BRA `(.L_x_76) ;  /* 0x0000000000489947 */ /* 0x000fea0003800000 */
[----:B------:R-:W1:Y:S01]  /*08d0*/  LDCU.U16 UR4, c[0x0][0x398] ;  /* 0x00007300ff0477ac */ /* 0x000e620008000400 */
[----:B------:R-:W-:Y:S01]  /*08e0*/  VIADD R9, R9, 0x10cc ;  /* 0x000010cc09097836 */ /* 0x000fe20000000000 */
[----:B------:R-:W-:Y:S01]  /*08f0*/  IADD3 R5, PT, PT, R4, R5, RZ ;  /* 0x0000000504057210 */ /* 0x000fe20007ffe0ff */
[----:B------:R-:W-:-:S03]  /*0900*/  IMAD.IADD R11, R11, 0x1, -R4 ;  /* 0x000000010b0b7824 */ /* 0x000fc600078e0a04 */
[----:B------:R-:W-:Y:S01]  /*0910*/  LEA R0, R0, R9, 0x18 ;  /* 0x0000000900007211 */ /* 0x000fe200078ec0ff */
[----:B------:R-:W-:-:S03]  /*0920*/  IMAD R2, R11, 0x4, R2 ;  /* 0x000000040b027824 */ /* 0x000fc600078e0202 */
[----:B------:R-:W-:Y:S01]  /*0930*/  LEA R5, R5, R0, 0x2 ;  /* 0x0000000005057211 */ /* 0x000fe200078e10ff */
[----:B-1----:R-:W-:-:S04]  /*0940*/  USHF.L.U32 UR4, UR4, 0x1, URZ ;  /* 0x0000000104047899 */ /* 0x002fc800080006ff */
[----:B------:R-:W-:-:S04]  /*0950*/  ULOP3.LUT UR4, UR4, 0x2, URZ, 0xe2, !UPT ;  /* 0x0000000204047892 */ /* 0x000fc8000f8ee2ff */
[----:B------:R-:W-:-:S12]  /*0960*/  UIADD3 UR4, UPT, UPT, -UR4, URZ, URZ ;  /* 0x000000ff04047290 */ /* 0x000fd8000fffe1ff */
.L_x_80:
[----:B------:R1:W-:Y:S01]  /*0970*/  LDS R7, [R2] ;  /* 0x0000000002077984 */ /* 0x0003e20000000800 */
[----:B------:R-:W-:-:S03]  /*0980*/  UIADD3 UR4, UPT, UPT, UR4, 0x1, URZ ;  /* 0x0000000104047890 */ /* 0x000fc6000fffe0ff */
[----:B------:R2:W3:Y:S01]  /*0990*/  LDS R0, [R5] ;  /* 0x0000000005007984 */ /* 0x0004e20000000800 */
[----:B------:R-:W-:Y:S01]  /*09a0*/  UISETP.NE.AND UP0, UPT, UR4, URZ, UPT ;  /* 0x000000ff0400728c */ /* 0x000fe2000bf05270 */
[----:B-1----:R-:W-:Y:S02]  /*09b0*/  VIADD R2, R2, 0xfffffffc ;  /* 0xfffffffc02027836 */ /* 0x002fe40000000000 */
[----:B--2---:R-:W-:Y:S02]  /*09c0*/  VIADD R5, R5, 0x4 ;  /* 0x0000000405057836 */ /* 0x004fe40000000000 */
[----:B---3--:R-:W-:-:S04]  /*09d0*/  FFMA R6, R7, R0, R6 ;  /* 0x0000000007067223 */ /* 0x008fc80000000006 */
[----:B------:R-:W-:Y:S05]  /*09e0*/  BRA.U UP0, `(.L_x_80) ;  /* 0xfffffffd00e07547 */ /* 0x000fea000b83ffff */
.L_x_76:
[----:B------:R-:W1:Y:S02]  /*09f0*/  LDC.64 R4, c[0x0][0x388] ;  /* 0x0000e200ff047b82 */ /* 0x000e640000000a00 */
[----:B-1----:R-:W-:-:S05]  /*0a00*/  IMAD.WIDE R2, R3, 0x4, R4 ;  /* 0x0000000403027825 */ /* 0x002fca00078e0204 */
[----:B------:R-:W-:Y:S01]  /*0a10*/  STG.E desc[UR36][R2.64], R6 ;  /* 0x0000000602007986 */ /* 0x000fe2000c101924 */
[----:B------:R-:W-:Y:S05]  /*0a20*/  EXIT ;  /* 0x000000000000794d */ /* 0x000fea0003800000 */
        .weak           $__internal_3_$__cuda_sm20_rcp_rn_f32_slowpath
        .type           $__internal_3_$__cuda_sm20_rcp_rn_f32_slowpath,@function
        .size           $__internal_3_$__cuda_sm20_rcp_rn_f32_slowpath,(.L_x_89 - $__internal_3_$__cuda_sm20_rcp_rn_f32_slowpath)
$__internal_3_$__cuda_sm20_rcp_rn_f32_slowpath:
[----:B------:R-:W-:Y:S01]  /*0a30*/  SHF.L.U32 R2, R0, 0x1, RZ ;  /* 0x0000000100027819 */ /* 0x000fe200000006ff */
[----:B------:R-:W-:Y:S03]  /*0a40*/  BSSY.RECONVERGENT B1, `(.L_x_81) ;  /* 0x0000030000017945 */ /* 0x000fe60003800200 */
[----:B------:R-:W-:-:S04]  /*0a50*/  SHF.R.U32.HI R2, RZ, 0x18, R2 ;  /* 0x00000018ff027819 */ /* 0x000fc80000011602 */
[----:B------:R-:W-:-:S13]  /*0a60*/  ISETP.NE.U32.AND P0, PT, R2, RZ, PT ;  /* 0x000000ff0200720c */ /* 0x000fda0003f05070 */
[----:B------:R-:W-:Y:S05]  /*0a70*/  @P0 BRA `(.L_x_82) ;  /* 0x0000000000280947 */ /* 0x000fea0003800000 */
[----:B------:R-:W-:-:S05]  /*0a80*/  IMAD.SHL.U32 R2, R0, 0x2, RZ ;  /* 0x0000000200027824 */ /* 0x000fca00078e00ff */
[----:B------:R-:W-:-:S13]  /*0a90*/  ISETP.NE.AND P0, PT, R2, RZ, PT ;  /* 0x000000ff0200720c */ /* 0x000fda0003f05270 */
[----:B------:R-:W-:Y:S01]  /*0aa0*/  @P0 FFMA R6, R0, 1.84467440737095516160e+19, RZ ;  /* 0x5f80000000060823 */ /* 0x000fe200000000ff */
[----:B------:R-:W-:Y:S08]  /*0ab0*/  @!P0 MUFU.RCP R5, R0 ;  /* 0x0000000000058308 */ /* 0x000ff00000001000 */
[----:B------:R-:W0:Y:S02]  /*0ac0*/  @P0 MUFU.RCP R7, R6 ;  /* 0x0000000600070308 */ /* 0x000e240000001000 */
[----:B0-----:R-:W-:-:S04]  /*0ad0*/  @P0 FFMA R2, R6, R7, -1 ;  /* 0xbf80000006020423 */ /* 0x001fc80000000007 */
[----:B------:R-:W-:-:S04]  /*0ae0*/  @P0 FADD.FTZ R2, -R2, -RZ ;  /* 0x800000ff02020221 */ /* 0x000fc80000010100 */
[----:B------:R-:W-:-:S04]  /*0af0*/  @P0 FFMA R2, R7, R2, R7 ;  /* 0x0000000207020223 */ /* 0x000fc80000000007 */
[----:B------:R-:W-:Y:S01]  /*0b00*/  @P0 FFMA R5, R2, 1.84467440737095516160e+19, RZ ;  /* 0x5f80000002050823 */ /* 0x000fe200000000ff */
[----:B------:R-:W-:Y:S06]  /*0b10*/  BRA `(.L_x_83) ;  /* 0x0000000000887947 */ /* 0x000fec0003800000 */
.L_x_82:
[----:B------:R-:W-:-:S05]  /*0b20*/  VIADD R5, R2, 0xffffff03 ;  /* 0xffffff0302057836 */ /* 0x000fca0000000000 */
[----:B------:R-:W-:-:S13]  /*0b30*/  ISETP.GT.U32.AND P0, PT, R5, 0x1, PT ;  /* 0x000000010500780c */ /* 0x000fda0003f04070 */
[----:B------:R-:W-:Y:S05]  /*0b40*/  @P0 BRA `(.L_x_84) ;  /* 0x0000000000780947 */ /* 0x000fea0003800000 */
[----:B------:R-:W-:Y:S01]  /*0b50*/  LOP3.LUT R6, R0, 0x7fffff, RZ, 0xc0, !PT ;  /* 0x007fffff00067812 */ /* 0x000fe200078ec0ff */
[----:B------:R-:W-:-:S03]  /*0b60*/  HFMA2 R10, -RZ, RZ, 0, 1.78813934326171875e-07 ;  /* 0x00000003ff0a7431 */ /* 0x000fc600000001ff */
[----:B------:R-:W-:-:S04]  /*0b70*/  LOP3.LUT R6, R6, 0x3f800000, RZ, 0xfc, !PT ;  /* 0x3f80000006067812 */ /* 0x000fc800078efcff */
[----:B------:R-:W0:Y:S01]  /*0b80*/  MUFU.RCP R7, R6 ;  /* 0x0000000600077308 */ /* 0x000e220000001000 */
[----:B------:R-:W-:Y:S01]  /*0b90*/  SHF.L.U32 R11, R10, R5, RZ ;  /* 0x000000050a0b7219 */ /* 0x000fe200000006ff */
[----:B0-----:R-:W-:-:S04]  /*0ba0*/  FFMA R8, R6, R7, -1 ;  /* 0xbf80000006087423 */ /* 0x001fc80000000007 */
[----:B------:R-:W-:-:S04]  /*0bb0*/  FADD.FTZ R8, -R8, -RZ ;  /* 0x800000ff08087221 */ /* 0x000fc80000010100 */
[CCC-:B------:R-:W-:Y:S01]  /*0bc0*/  FFMA.RM R9, R7.reuse, R8.reuse, R7.reuse ;  /* 0x0000000807097223 */ /* 0x1c0fe20000004007 */
[----:B------:R-:W-:-:S04]  /*0bd0*/  FFMA.RP R8, R7, R8, R7 ;  /* 0x0000000807087223 */ /* 0x000fc80000008007 */
[C---:B------:R-:W-:Y:S02]  /*0be0*/  LOP3.LUT R7, R9.reuse, 0x7fffff, RZ, 0xc0, !PT ;  /* 0x007fffff09077812 */ /* 0x040fe400078ec0ff */
[----:B------:R-:W-:Y:S02]  /*0bf0*/  FSETP.NEU.FTZ.AND P0, PT, R9, R8, PT ;  /* 0x000000080900720b */ /* 0x000fe40003f1d000 */
[----:B------:R-:W-:Y:S02]  /*0c00*/  LOP3.LUT R8, R7, 0x800000, RZ, 0xfc, !PT ;  /* 0x0080000007087812 */ /* 0x000fe400078efcff */
[----:B------:R-:W-:Y:S02]  /*0c10*/  SEL R7, RZ, 0xffffffff, !P0 ;  /* 0xffffffffff077807 */ /* 0x000fe40004000000 */
[----:B------:R-:W-:-:S03]  /*0c20*/  LOP3.LUT R6, R11, R8, RZ, 0xc0, !PT ;  /* 0x000000080b067212 */ /* 0x000fc600078ec0ff */
[----:B------:R-:W-:Y:S01]  /*0c30*/  IMAD.MOV R7, RZ, RZ, -R7 ;  /* 0x000000ffff077224 */ /* 0x000fe200078e0a07 */
[----:B------:R-:W-:-:S04]  /*0c40*/  SHF.R.U32.HI R6, RZ, R5, R6 ;  /* 0x00000005ff067219 */ /* 0x000fc80000011606 */
[----:B------:R-:W-:Y:S02]  /*0c50*/  LOP3.LUT P1, RZ, R7, R5, R8, 0xf8, !PT ;  /* 0x0000000507ff7212 */ /* 0x000fe4000782f808 */
[C---:B------:R-:W-:Y:S02]  /*0c60*/  LOP3.LUT P0, RZ, R6.reuse, 0x1, RZ, 0xc0, !PT ;  /* 0x0000000106ff7812 */ /* 0x040fe4000780c0ff */
[----:B------:R-:W-:-:S04]  /*0c70*/  LOP3.LUT P2, RZ, R6, 0x2, RZ, 0xc0, !PT ;  /* 0x0000000206ff7812 */ /* 0x000fc8000784c0ff */
[----:B------:R-:W-:Y:S02]  /*0c80*/  PLOP3.LUT P0, PT, P0, P1, P2, 0xe0, 0x0 ;  /* 0x000000000000781c */ /* 0x000fe40000703c20 */
[----:B------:R-:W-:Y:S02]  /*0c90*/  LOP3.LUT P1, RZ, R0, 0x7fffff, RZ, 0xc0, !PT ;  /* 0x007fffff00ff7812 */ /* 0x000fe4000782c0ff */
[----:B------:R-:W-:-:S05]  /*0ca0*/  SEL R5, RZ, 0x1, !P0 ;  /* 0x00000001ff057807 */ /* 0x000fca0004000000 */
[----:B------:R-:W-:-:S05]  /*0cb0*/  IMAD.MOV R5, RZ, RZ, -R5 ;  /* 0x000000ffff057224 */ /* 0x000fca00078e0a05 */
[----:B------:R-:W-:Y:S02]  /*0cc0*/  ISETP.GE.AND P0, PT, R5, RZ, PT ;  /* 0x000000ff0500720c */ /* 0x000fe40003f06270 */
[----:B------:R-:W-:-:S04]  /*0cd0*/  IADD3 R5, PT, PT, R2, -0xfc, RZ ;  /* 0xffffff0402057810 */ /* 0x000fc80007ffe0ff */
[----:B------:R-:W-:-:S07]  /*0ce0*/  SHF.R.U32.HI R5, RZ, R5, R8 ;  /* 0x00000005ff057219 */ /* 0x000fce0000011608 */
[----:B------:R-:W-:-:S04]  /*0cf0*/  @!P0 VIADD R5, R5, 0x1 ;  /* 0x0000000105058836 */ /* 0x000fc80000000000 */
[----:B------:R-:W-:-:S05]  /*0d00*/  @!P1 IMAD.SHL.U32 R5, R5, 0x2, RZ ;  /* 0x0000000205059824 */ /* 0x000fca00078e00ff */
[----:B------:R-:W-:Y:S01]  /*0d10*/  LOP3.LUT R5, R5, 0x80000000, R0, 0xf8, !PT ;  /* 0x8000000005057812 */ /* 0x000fe200078ef800 */
[----:B------:R-:W-:Y:S06]  /*0d20*/  BRA `(.L_x_83) ;  /* 0x0000000000047947 */ /* 0x000fec0003800000 */
.L_x_84:
[----:B------:R0:W1:Y:S02]  /*0d30*/  MUFU.RCP R5, R0 ;  /* 0x0000000000057308 */ /* 0x0000640000001000 */
.L_x_83:
[----:B------:R-:W-:Y:S05]  /*0d40*/  BSYNC.RECONVERGENT B1 ;  /* 0x0000000000017941 */ /* 0x000fea0003800200 */
.L_x_81:
[----:B01----:R-:W-:Y:S01]  /*0d50*/  MOV R0, R5 ;  /* 0x0000000500007202 */ /* 0x003fe20000000f00 */
[----:B------:R-:W-:-:S04]  /*0d60*/  IMAD.MOV.U32 R5, RZ, RZ, 0x0 ;  /* 0x00000000ff057424 */ /* 0x000fc800078e00ff */
[----:B------:R-:W-:Y:S05]  /*0d70*/  RET.REL.NODEC R4 `(_Z28dog_row_variance_convolutionPfS_S_ii) ;  /* 0xfffffff004a07950 */ /* 0x000fea0003c3ffff */
.L_x_85:
        /* <DEDUP_REMOVED lines=16> */
.L_x_89:


//--------------------- .nv.global.init           --------------------------
	.section	.nv.global.init,"aw",@progbits
.nv.global.init:
	.type		$str,@object
	.size		$str,(.L_0 - $str)
$str:
        /*0000*/ 	.byte	0x46, 0x6f, 0x72, 0x20, 0x47, 0x6f, 0x6e, 0x64, 0x6f, 0x72, 0x21, 0x21, 0x00
.L_0:


//--------------------- .nv.shared.reserved.0     --------------------------
	.section	.nv.shared.reserved.0,"aw",@nobits
	.weak		__nv_reservedSMEM_offset_0_alias
	.size		__nv_reservedSMEM_offset_0_alias, 0, 64
	.other		__nv_reservedSMEM_offset_0_alias,@"STO_CUDA_RESERVED_SHARED STV_DEFAULT"
__nv_reservedSMEM_offset_0_alias:
	.zero		0
	.zero		64


//--------------------- .nv.shared._Z22dog_column_convolutionPfS_iii --------------------------
	.section	.nv.shared._Z22dog_column_convolutionPfS_iii,"aw",@nobits
	.sectionflags	@""
	.align	4
.nv.shared._Z22dog_column_convolutionPfS_iii:
	.zero		5372


//--------------------- .nv.shared._Z19dog_row_convolutionPfS_S_S_iS_ --------------------------
	.section	.nv.shared._Z19dog_row_convolutionPfS_S_S_iS_,"aw",@nobits
	.sectionflags	@""
	.align	4
.nv.shared._Z19dog_row_convolutionPfS_S_S_iS_:
	.zero		5372


//--------------------- .nv.shared._Z15convRowGPU_combPfS_S_S_S_S_iii --------------------------
	.section	.nv.shared._Z15convRowGPU_combPfS_S_S_S_S_iii,"aw",@nobits
	.sectionflags	@""
	.align	4
.nv.shared._Z15convRowGPU_combPfS_S_S_S_S_iii:
	.zero		5420


//--------------------- .nv.shared._Z28dog_row_variance_convolutionPfS_S_ii --------------------------
	.section	.nv.shared._Z28dog_row_variance_convolutionPfS_S_ii,"aw",@nobits
	.sectionflags	@""
	.align	4
.nv.shared._Z28dog_row_variance_convolutionPfS_S_ii:
	.zero		5372


//--------------------- .nv.constant0._Z43weighted_difference_of_gaussian_subtractionPfS_S_S_ii --------------------------
	.section	.nv.constant0._Z43weighted_difference_of_gaussian_subtractionPfS_S_S_ii,"a",@progbits
	.sectionflags	@""
	.align	4
.nv.constant0._Z43weighted_difference_of_gaussian_subtractionPfS_S_S_ii:
	.zero		936


//--------------------- .nv.constant0._Z22dog_column_convolutionPfS_iii --------------------------
	.section	.nv.constant0._Z22dog_column_convolutionPfS_iii,"a",@progbits
	.sectionflags	@""
	.align	4
.nv.constant0._Z22dog_column_convolutionPfS_iii:
	.zero		924


//--------------------- .nv.constant0._Z19dog_row_convolutionPfS_S_S_iS_ --------------------------
	.section	.nv.constant0._Z19dog_row_convolutionPfS_S_S_iS_,"a",@progbits
	.sectionflags	@""
	.align	4
.nv.constant0._Z19dog_row_convolutionPfS_S_S_iS_:
	.zero		944


//--------------------- .nv.constant0._Z15convRowGPU_combPfS_S_S_S_S_iii --------------------------
	.section	.nv.constant0._Z15convRowGPU_combPfS_S_S_S_S_iii,"a",@progbits
	.sectionflags	@""
	.align	4
.nv.constant0._Z15convRowGPU_combPfS_S_S_S_S_iii:
	.zero		956


//--------------------- .nv.constant0._Z28dog_row_variance_convolutionPfS_S_ii --------------------------
	.section	.nv.constant0._Z28dog_row_variance_convolutionPfS_S_ii,"a",@progbits
	.sectionflags	@""
	.align	4
.nv.constant0._Z28dog_row_variance_convolutionPfS_S_ii:
	.zero		928


//--------------------- SYMBOLS --------------------------

	.type		.nv.reservedSmem.offset0,@object
	.size		.nv.reservedSmem.offset0,0x4
	.type		.nv.reservedSmem.cap,@object
	.size		.nv.reservedSmem.cap,0x4
	.type		vprintf,@function
